	.target	sm_90a

	.elftype	@"ET_EXEC"


//--------------------- .note.nv.tkinfo           --------------------------
	.section	.note.nv.tkinfo,"",@"SHT_NOTE"
	.sectionflags	@"SHF_NOTE_NV_TKINFO"
	.tkinfo
        /*0018*/ 	.word	0x00000002
        /*0030*/ 	.string	""
        /*0030*/ 	.string	"ptxas"
        /*0030*/ 	.string	"Cuda compilation tools, release 13.0, V13.0.88"
        /*0030*/ 	.string	"Build cuda_13.0.r13.0/compiler.36424714_0"
        /*0030*/ 	.string	"-arch sm_90a -m 64 "



//--------------------- .note.nv.cuinfo           --------------------------
	.section	.note.nv.cuinfo,"",@"SHT_NOTE"
	.sectionflags	@"SHF_NOTE_NV_CUINFO"
        /*0018*/ 	.short	0x0002
        /*001a*/ 	.short	0x005a
        /*001c*/ 	.short	0x0082
	.zero		2


//--------------------- .nv.info                  --------------------------
	.section	.nv.info,"",@"SHT_CUDA_INFO"
	.align	4


	//----- nvinfo : EIATTR_REGCOUNT
	.align		4
        /*0000*/ 	.byte	0x04, 0x2f
        /*0002*/ 	.short	(.L_15 - .L_14)
	.align		4
.L_14:
        /*0004*/ 	.word	index@(_ZN7cutlass13device_kernelINS_4gemm6kernel13GemmUniversalIN4cute5tupleIJiiiiEEENS1_10collective13CollectiveMmaINS1_34MainloopSm90TmaGmmaWarpSpecializedILi2ENS5_IJNS4_1CILi2EEESB_NSA_ILi1EEEEEENS1_35KernelTmaWarpSpecializedCooperativeEEENS5_IJNSA_ILi128EEENSA_ILi64EEESG_EEENS_10tfloat32_tENS5_IJlSC_lEEESJ_SK_NS4_8TiledMMAINS4_8MMA_AtomIJNS4_4SM904GMMA29MMA_64x64x8_F32TF32TF32_SS_TNILNSO_7ScaleInE1ELSQ_1EEEEEENS4_6LayoutINS5_IJSB_SC_SC_EEENS5_IJSC_NSA_ILi0EEESV_EEEEENS5_IJNS4_10UnderscoreESY_SY_EEEEENS4_23SM90_TMA_LOAD_MULTICASTENS4_14ComposedLayoutINS4_7SwizzleILi3ELi4ELi3EEENS4_18smem_ptr_flag_bitsILi32EEENST_INS5_IJNSA_ILi8EEENSA_ILi32EEEEEENS5_IJS18_SC_EEEEEEEvNS4_8identityES11_S1C_vS1D_EENS_8epilogue10collective6detail29Sm90TmaWarpSpecializedAdapterINS1G_15DefaultEpilogueISJ_SK_SK_NS1F_6thread17LinearCombinationISJ_Li1EffLNS1K_9ScaleType4KindE0ELNS_15FloatRoundStyleE2ESJ_EENS1_15EpilogueDefaultEEEEEvvEEEEvNT_6ParamsE)
        /*0008*/ 	.word	0x000000a8


	//----- nvinfo : EIATTR_FRAME_SIZE
	.align		4
.L_15:
        /*000c*/ 	.byte	0x04, 0x11
        /*000e*/ 	.short	(.L_17 - .L_16)
	.align		4
.L_16:
        /*0010*/ 	.word	index@(_ZN7cutlass13device_kernelINS_4gemm6kernel13GemmUniversalIN4cute5tupleIJiiiiEEENS1_10collective13CollectiveMmaINS1_34MainloopSm90TmaGmmaWarpSpecializedILi2ENS5_IJNS4_1CILi2EEESB_NSA_ILi1EEEEEENS1_35KernelTmaWarpSpecializedCooperativeEEENS5_IJNSA_ILi128EEENSA_ILi64EEESG_EEENS_10tfloat32_tENS5_IJlSC_lEEESJ_SK_NS4_8TiledMMAINS4_8MMA_AtomIJNS4_4SM904GMMA29MMA_64x64x8_F32TF32TF32_SS_TNILNSO_7ScaleInE1ELSQ_1EEEEEENS4_6LayoutINS5_IJSB_SC_SC_EEENS5_IJSC_NSA_ILi0EEESV_EEEEENS5_IJNS4_10UnderscoreESY_SY_EEEEENS4_23SM90_TMA_LOAD_MULTICASTENS4_14ComposedLayoutINS4_7SwizzleILi3ELi4ELi3EEENS4_18smem_ptr_flag_bitsILi32EEENST_INS5_IJNSA_ILi8EEENSA_ILi32EEEEEENS5_IJS18_SC_EEEEEEEvNS4_8identityES11_S1C_vS1D_EENS_8epilogue10collective6detail29Sm90TmaWarpSpecializedAdapterINS1G_15DefaultEpilogueISJ_SK_SK_NS1F_6thread17LinearCombinationISJ_Li1EffLNS1K_9ScaleType4KindE0ELNS_15FloatRoundStyleE2ESJ_EENS1_15EpilogueDefaultEEEEEvvEEEEvNT_6ParamsE)
        /*0014*/ 	.word	0x00000000


	//----- nvinfo : EIATTR_MIN_STACK_SIZE
	.align		4
.L_17:
        /*0018*/ 	.byte	0x04, 0x12
        /*001a*/ 	.short	(.L_19 - .L_18)
	.align		4
.L_18:
        /*001c*/ 	.word	index@(_ZN7cutlass13device_kernelINS_4gemm6kernel13GemmUniversalIN4cute5tupleIJiiiiEEENS1_10collective13CollectiveMmaINS1_34MainloopSm90TmaGmmaWarpSpecializedILi2ENS5_IJNS4_1CILi2EEESB_NSA_ILi1EEEEEENS1_35KernelTmaWarpSpecializedCooperativeEEENS5_IJNSA_ILi128EEENSA_ILi64EEESG_EEENS_10tfloat32_tENS5_IJlSC_lEEESJ_SK_NS4_8TiledMMAINS4_8MMA_AtomIJNS4_4SM904GMMA29MMA_64x64x8_F32TF32TF32_SS_TNILNSO_7ScaleInE1ELSQ_1EEEEEENS4_6LayoutINS5_IJSB_SC_SC_EEENS5_IJSC_NSA_ILi0EEESV_EEEEENS5_IJNS4_10UnderscoreESY_SY_EEEEENS4_23SM90_TMA_LOAD_MULTICASTENS4_14ComposedLayoutINS4_7SwizzleILi3ELi4ELi3EEENS4_18smem_ptr_flag_bitsILi32EEENST_INS5_IJNSA_ILi8EEENSA_ILi32EEEEEENS5_IJS18_SC_EEEEEEEvNS4_8identityES11_S1C_vS1D_EENS_8epilogue10collective6detail29Sm90TmaWarpSpecializedAdapterINS1G_15DefaultEpilogueISJ_SK_SK_NS1F_6thread17LinearCombinationISJ_Li1EffLNS1K_9ScaleType4KindE0ELNS_15FloatRoundStyleE2ESJ_EENS1_15EpilogueDefaultEEEEEvvEEEEvNT_6ParamsE)
        /*0020*/ 	.word	0x00000000
.L_19:


//--------------------- .nv.compat                --------------------------
	.section	.nv.compat,"",@"SHT_CUDA_COMPAT_INFO"
	.align	4
        /*0000*/ 	.byte	0x02, 0x09, 0x01, 0x00, 0x02, 0x02, 0x04, 0x00, 0x02, 0x05, 0x05, 0x00, 0x03, 0x07, 0x01, 0x01
        /*0010*/ 	.byte	0x02, 0x03, 0x01, 0x00, 0x02, 0x06, 0x01, 0x00, 0x04, 0x0b, 0x08, 0x00, 0x00, 0x00, 0x00, 0x00
        /*0020*/ 	.byte	0x00, 0x00, 0x00, 0x00


//--------------------- .nv.info._ZN7cutlass13device_kernelINS_4gemm6kernel13GemmUniversalIN4cute5tupleIJiiiiEEENS1_10collective13CollectiveMmaINS1_34MainloopSm90TmaGmmaWarpSpecializedILi2ENS5_IJNS4_1CILi2EEESB_NSA_ILi1EEEEEENS1_35KernelTmaWarpSpecializedCooperativeEEENS5_IJNSA_ILi128EEENSA_ILi64EEESG_EEENS_10tfloat32_tENS5_IJlSC_lEEESJ_SK_NS4_8TiledMMAINS4_8MMA_AtomIJNS4_4SM904GMMA29MMA_64x64x8_F32TF32TF32_SS_TNILNSO_7ScaleInE1ELSQ_1EEEEEENS4_6LayoutINS5_IJSB_SC_SC_EEENS5_IJSC_NSA_ILi0EEESV_EEEEENS5_IJNS4_10UnderscoreESY_SY_EEEEENS4_23SM90_TMA_LOAD_MULTICASTENS4_14ComposedLayoutINS4_7SwizzleILi3ELi4ELi3EEENS4_18smem_ptr_flag_bitsILi32EEENST_INS5_IJNSA_ILi8EEENSA_ILi32EEEEEENS5_IJS18_SC_EEEEEEEvNS4_8identityES11_S1C_vS1D_EENS_8epilogue10collective6detail29Sm90TmaWarpSpecializedAdapterINS1G_15DefaultEpilogueISJ_SK_SK_NS1F_6thread17LinearCombinationISJ_Li1EffLNS1K_9ScaleType4KindE0ELNS_15FloatRoundStyleE2ESJ_EENS1_15EpilogueDefaultEEEEEvvEEEEvNT_6ParamsE --------------------------
	.section	.nv.info._ZN7cutlass13device_kernelINS_4gemm6kernel13GemmUniversalIN4cute5tupleIJiiiiEEENS1_10collective13CollectiveMmaINS1_34MainloopSm90TmaGmmaWarpSpecializedILi2ENS5_IJNS4_1CILi2EEESB_NSA_ILi1EEEEEENS1_35KernelTmaWarpSpecializedCooperativeEEENS5_IJNSA_ILi128EEENSA_ILi64EEESG_EEENS_10tfloat32_tENS5_IJlSC_lEEESJ_SK_NS4_8TiledMMAINS4_8MMA_AtomIJNS4_4SM904GMMA29MMA_64x64x8_F32TF32TF32_SS_TNILNSO_7ScaleInE1ELSQ_1EEEEEENS4_6LayoutINS5_IJSB_SC_SC_EEENS5_IJSC_NSA_ILi0EEESV_EEEEENS5_IJNS4_10UnderscoreESY_SY_EEEEENS4_23SM90_TMA_LOAD_MULTICASTENS4_14ComposedLayoutINS4_7SwizzleILi3ELi4ELi3EEENS4_18smem_ptr_flag_bitsILi32EEENST_INS5_IJNSA_ILi8EEENSA_ILi32EEEEEENS5_IJS18_SC_EEEEEEEvNS4_8identityES11_S1C_vS1D_EENS_8epilogue10collective6detail29Sm90TmaWarpSpecializedAdapterINS1G_15DefaultEpilogueISJ_SK_SK_NS1F_6thread17LinearCombinationISJ_Li1EffLNS1K_9ScaleType4KindE0ELNS_15FloatRoundStyleE2ESJ_EENS1_15EpilogueDefaultEEEEEvvEEEEvNT_6ParamsE,"",@"SHT_CUDA_INFO"
	.sectionflags	@""
	.align	4


	//----- nvinfo : EIATTR_CUDA_API_VERSION
	.align		4
        /*0000*/ 	.byte	0x04, 0x37
        /*0002*/ 	.short	(.L_21 - .L_20)
.L_20:
        /*0004*/ 	.word	0x00000082


	//----- nvinfo : EIATTR_KPARAM_INFO
	.align		4
.L_21:
        /*0008*/ 	.byte	0x04, 0x17
        /*000a*/ 	.short	(.L_23 - .L_22)
.L_22:
        /*000c*/ 	.word	0x00000000
        /*0010*/ 	.short	0x0000
        /*0012*/ 	.short	0x0070
        /*0014*/ 	.byte	0x00, 0xf0, 0x01, 0x10


	//----- nvinfo : EIATTR_SPARSE_MMA_MASK
	.align		4
.L_23:
        /*0018*/ 	.byte	0x03, 0x50
        /*001a*/ 	.short	0x0000


	//----- nvinfo : EIATTR_MAXREG_COUNT
	.align		4
        /*001c*/ 	.byte	0x03, 0x1b
        /*001e*/ 	.short	0x00a8


	//----- nvinfo : EIATTR_NUM_BARRIERS
	.align		4
        /*0020*/ 	.byte	0x02, 0x4c
        /*0022*/ 	.byte	0x01
	.zero		1


	//----- nvinfo : EIATTR_EXTERNS
	.align		4
        /*0024*/ 	.byte	0x04, 0x0f
        /*0026*/ 	.short	(.L_25 - .L_24)


	//   ....[0]....
	.align		4
.L_24:
        /*0028*/ 	.word	index@(__assertfail)


	//----- nvinfo : EIATTR_MERCURY_ISA_VERSION
	.align		4
.L_25:
        /*002c*/ 	.byte	0x03, 0x5f
        /*002e*/ 	.short	0x0101


	//----- nvinfo : EIATTR_INT_WARP_WIDE_INSTR_OFFSETS
	.align		4
        /*0030*/ 	.byte	0x04, 0x31
        /*0032*/ 	.short	(.L_27 - .L_26)


	//   ....[0]....
.L_26:
        /*0034*/ 	.word	0x00000440


	//   ....[1]....
        /*0038*/ 	.word	0x00000460


	//   ....[2]....
        /*003c*/ 	.word	0x00000640


	//   ....[3]....
        /*0040*/ 	.word	0x00002930


	//----- nvinfo : EIATTR_COOP_GROUP_MASK_REGIDS
	.align		4
.L_27:
        /*0044*/ 	.byte	0x04, 0x29
        /*0046*/ 	.short	(.L_29 - .L_28)


	//   ....[0]....
.L_28:
        /*0048*/ 	.word	0xffffffff


	//   ....[1]....
        /*004c*/ 	.word	0xffffffff


	//   ....[2]....
        /*0050*/ 	.word	0xffffffff


	//   ....[3]....
        /*0054*/ 	.word	0xffffffff


	//   ....[4]....
        /*0058*/ 	.word	0xffffffff


	//   ....[5]....
        /*005c*/ 	.word	0xffffffff


	//----- nvinfo : EIATTR_COOP_GROUP_INSTR_OFFSETS
	.align		4
.L_29:
        /*0060*/ 	.byte	0x04, 0x28
        /*0062*/ 	.short	(.L_31 - .L_30)


	//   ....[0]....
.L_30:
        /*0064*/ 	.word	0x00000060


	//   ....[1]....
        /*0068*/ 	.word	0x00000070


	//   ....[2]....
        /*006c*/ 	.word	0x00000130


	//   ....[3]....
        /*0070*/ 	.word	0x00000290


	//   ....[4]....
        /*0074*/ 	.word	0x000007c0


	//   ....[5]....
        /*0078*/ 	.word	0x00001440


	//----- nvinfo : EIATTR_REG_RECONFIG
	.align		4
.L_31:
        /*007c*/ 	.byte	0x01, 0x54
	.zero		2


	//----- nvinfo : EIATTR_SYSCALL_OFFSETS
	.align		4
        /*0080*/ 	.byte	0x04, 0x46
        /*0082*/ 	.short	(.L_33 - .L_32)


	//   ....[0]....
.L_32:
        /*0084*/ 	.word	0x00001630


	//----- nvinfo : EIATTR_MBARRIER_INSTR_OFFSETS
	.align		4
.L_33:
        /*0088*/ 	.byte	0x04, 0x39
        /*008a*/ 	.short	(.L_35 - .L_34)


	//   ....[0]....
.L_34:
        /*008c*/ 	.word	0x00000230
        /*0090*/ 	.word	0x000000ff
        /*0094*/ 	.word	0x00000000
        /*0098*/ 	.short	0x0100
        /*009a*/ 	.byte	0x08
	.zero		1


	//   ....[1]....
        /*009c*/ 	.word	0x00000240
        /*00a0*/ 	.word	0x000000ff
        /*00a4*/ 	.word	0x00000010
        /*00a8*/ 	.short	0x0100
        /*00aa*/ 	.byte	0x08
	.zero		1


	//   ....[2]....
        /*00ac*/ 	.word	0x00000250
        /*00b0*/ 	.word	0x000000ff
        /*00b4*/ 	.word	0x00000008
        /*00b8*/ 	.short	0x0100
        /*00ba*/ 	.byte	0x08
	.zero		1


	//   ....[3]....
        /*00bc*/ 	.word	0x00000260
        /*00c0*/ 	.word	0x000000ff
        /*00c4*/ 	.word	0x00000018
        /*00c8*/ 	.short	0x0100
        /*00ca*/ 	.byte	0x08
	.zero		1


	//   ....[4]....
        /*00cc*/ 	.word	0x000006d0
        /*00d0*/ 	.word	0x000000ff
        /*00d4*/ 	.word	0x00000030
        /*00d8*/ 	.short	0x0100
        /*00da*/ 	.byte	0x06
	.zero		1


	//   ....[5]....
        /*00dc*/ 	.word	0x00000760
        /*00e0*/ 	.word	0x000000ff
        /*00e4*/ 	.word	0x00000038
        /*00e8*/ 	.short	0x0100
        /*00ea*/ 	.byte	0x06
	.zero		1


	//   ....[6]....
        /*00ec*/ 	.word	0x000016f0
        /*00f0*/ 	.word	0x00000003
        /*00f4*/ 	.word	0x00000000
        /*00f8*/ 	.short	0x010a
        /*00fa*/ 	.byte	0x3f
	.zero		1


	//   ....[7]....
        /*00fc*/ 	.word	0x00001750
        /*0100*/ 	.word	0x00000003
        /*0104*/ 	.word	0x00000000
        /*0108*/ 	.short	0x010a
        /*010a*/ 	.byte	0x3f
	.zero		1


	//   ....[8]....
        /*010c*/ 	.word	0x00002000
        /*0110*/ 	.word	0x00000005
        /*0114*/ 	.word	0x00000000
        /*0118*/ 	.short	0x010a
        /*011a*/ 	.byte	0x3f
	.zero		1


	//   ....[9]....
        /*011c*/ 	.word	0x00002040
        /*0120*/ 	.word	0x00000005
        /*0124*/ 	.word	0x00000000
        /*0128*/ 	.short	0x010a
        /*012a*/ 	.byte	0x3f
	.zero		1


	//   ....[10]....
        /*012c*/ 	.word	0x000027e0
        /*0130*/ 	.word	0x00000004
        /*0134*/ 	.word	0x00000000
        /*0138*/ 	.short	0x0101
        /*013a*/ 	.byte	0x3f
	.zero		1


	//   ....[11]....
        /*013c*/ 	.word	0x000029a0
        /*0140*/ 	.word	0x00000000
        /*0144*/ 	.word	0x00000000
        /*0148*/ 	.short	0x0101
        /*014a*/ 	.byte	0x3f
	.zero		1


	//   ....[12]....
        /*014c*/ 	.word	0x00005d10
        /*0150*/ 	.word	0x00000014
        /*0154*/ 	.word	0x00000010
        /*0158*/ 	.short	0x010a
        /*015a*/ 	.byte	0x3f
	.zero		1


	//   ....[13]....
        /*015c*/ 	.word	0x00006310
        /*0160*/ 	.word	0x00000004
        /*0164*/ 	.word	0x00000038
        /*0168*/ 	.short	0x0101
        /*016a*/ 	.byte	0x3f
	.zero		1


	//   ....[14]....
        /*016c*/ 	.word	0x00006a30
        /*0170*/ 	.word	0x00000005
        /*0174*/ 	.word	0x00000000
        /*0178*/ 	.short	0x010a
        /*017a*/ 	.byte	0x3f
	.zero		1


	//   ....[15]....
        /*017c*/ 	.word	0x00006ab0
        /*0180*/ 	.word	0x00000009
        /*0184*/ 	.word	0x00000000
        /*0188*/ 	.short	0x010a
        /*018a*/ 	.byte	0x3f
	.zero		1


	//   ....[16]....
        /*018c*/ 	.word	0x00006b10
        /*0190*/ 	.word	0x00000003
        /*0194*/ 	.word	0x00000000
        /*0198*/ 	.short	0x010a
        /*019a*/ 	.byte	0x3f
	.zero		1


	//   ....[17]....
        /*019c*/ 	.word	0x00006b60
        /*01a0*/ 	.word	0x00000005
        /*01a4*/ 	.word	0x00000000
        /*01a8*/ 	.short	0x010a
        /*01aa*/ 	.byte	0x3f
	.zero		1


	//   ....[18]....
        /*01ac*/ 	.word	0x00006c30
        /*01b0*/ 	.word	0x00000014
        /*01b4*/ 	.word	0x00000010
        /*01b8*/ 	.short	0x010a
        /*01ba*/ 	.byte	0x3f
	.zero		1


	//   ....[19]....
        /*01bc*/ 	.word	0x00006d00
        /*01c0*/ 	.word	0x00000005
        /*01c4*/ 	.word	0x00000000
        /*01c8*/ 	.short	0x010a
        /*01ca*/ 	.byte	0x3f
	.zero		1


	//----- nvinfo : EIATTR_NUM_MBARRIERS
	.align		4
.L_35:
        /*01cc*/ 	.byte	0x03, 0x38
        /*01ce*/ 	.short	0x0006


	//----- nvinfo : EIATTR_EXIT_INSTR_OFFSETS
	.align		4
        /*01d0*/ 	.byte	0x04, 0x1c
        /*01d2*/ 	.short	(.L_37 - .L_36)


	//   ....[0]....
.L_36:
        /*01d4*/ 	.word	0x00000990


	//   ....[1]....
        /*01d8*/ 	.word	0x000011a0


	//   ....[2]....
        /*01dc*/ 	.word	0x000053b0


	//   ....[3]....
        /*01e0*/ 	.word	0x00005910


	//   ....[4]....
        /*01e4*/ 	.word	0x00006b00


	//----- nvinfo : EIATTR_MAX_THREADS
	.align		4
.L_37:
        /*01e8*/ 	.byte	0x04, 0x05
        /*01ea*/ 	.short	(.L_39 - .L_38)
.L_38:
        /*01ec*/ 	.word	0x00000180
        /*01f0*/ 	.word	0x00000001
        /*01f4*/ 	.word	0x00000001


	//----- nvinfo : EIATTR_CRS_STACK_SIZE
	.align		4
.L_39:
        /*01f8*/ 	.byte	0x04, 0x1e
        /*01fa*/ 	.short	(.L_41 - .L_40)
.L_40:
        /*01fc*/ 	.word	0x00000000


	//----- nvinfo : EIATTR_CBANK_PARAM_SIZE
	.align		4
.L_41:
        /*0200*/ 	.byte	0x03, 0x19
        /*0202*/ 	.short	0x0470


	//----- nvinfo : EIATTR_PARAM_CBANK
	.align		4
        /*0204*/ 	.byte	0x04, 0x0a
        /*0206*/ 	.short	(.L_43 - .L_42)
	.align		4
.L_42:
        /*0208*/ 	.word	index@(.nv.constant0._ZN7cutlass13device_kernelINS_4gemm6kernel13GemmUniversalIN4cute5tupleIJiiiiEEENS1_10collective13CollectiveMmaINS1_34MainloopSm90TmaGmmaWarpSpecializedILi2ENS5_IJNS4_1CILi2EEESB_NSA_ILi1EEEEEENS1_35KernelTmaWarpSpecializedCooperativeEEENS5_IJNSA_ILi128EEENSA_ILi64EEESG_EEENS_10tfloat32_tENS5_IJlSC_lEEESJ_SK_NS4_8TiledMMAINS4_8MMA_AtomIJNS4_4SM904GMMA29MMA_64x64x8_F32TF32TF32_SS_TNILNSO_7ScaleInE1ELSQ_1EEEEEENS4_6LayoutINS5_IJSB_SC_SC_EEENS5_IJSC_NSA_ILi0EEESV_EEEEENS5_IJNS4_10UnderscoreESY_SY_EEEEENS4_23SM90_TMA_LOAD_MULTICASTENS4_14ComposedLayoutINS4_7SwizzleILi3ELi4ELi3EEENS4_18smem_ptr_flag_bitsILi32EEENST_INS5_IJNSA_ILi8EEENSA_ILi32EEEEEENS5_IJS18_SC_EEEEEEEvNS4_8identityES11_S1C_vS1D_EENS_8epilogue10collective6detail29Sm90TmaWarpSpecializedAdapterINS1G_15DefaultEpilogueISJ_SK_SK_NS1F_6thread17LinearCombinationISJ_Li1EffLNS1K_9ScaleType4KindE0ELNS_15FloatRoundStyleE2ESJ_EENS1_15EpilogueDefaultEEEEEvvEEEEvNT_6ParamsE)
        /*020c*/ 	.short	0x0210
        /*020e*/ 	.short	0x0470


	//----- nvinfo : EIATTR_SW_WAR
	.align		4
.L_43:
        /*0210*/ 	.byte	0x04, 0x36
        /*0212*/ 	.short	(.L_45 - .L_44)
.L_44:
        /*0214*/ 	.word	0x00000008
.L_45:


//--------------------- .nv.callgraph             --------------------------
	.section	.nv.callgraph,"",@"SHT_CUDA_CALLGRAPH"
	.align	4
	.sectionentsize	8
	.align		4
        /*0000*/ 	.word	0x00000000
	.align		4
        /*0004*/ 	.word	0xffffffff
	.align		4
        /*0008*/ 	.word	index@(_ZN7cutlass13device_kernelINS_4gemm6kernel13GemmUniversalIN4cute5tupleIJiiiiEEENS1_10collective13CollectiveMmaINS1_34MainloopSm90TmaGmmaWarpSpecializedILi2ENS5_IJNS4_1CILi2EEESB_NSA_ILi1EEEEEENS1_35KernelTmaWarpSpecializedCooperativeEEENS5_IJNSA_ILi128EEENSA_ILi64EEESG_EEENS_10tfloat32_tENS5_IJlSC_lEEESJ_SK_NS4_8TiledMMAINS4_8MMA_AtomIJNS4_4SM904GMMA29MMA_64x64x8_F32TF32TF32_SS_TNILNSO_7ScaleInE1ELSQ_1EEEEEENS4_6LayoutINS5_IJSB_SC_SC_EEENS5_IJSC_NSA_ILi0EEESV_EEEEENS5_IJNS4_10UnderscoreESY_SY_EEEEENS4_23SM90_TMA_LOAD_MULTICASTENS4_14ComposedLayoutINS4_7SwizzleILi3ELi4ELi3EEENS4_18smem_ptr_flag_bitsILi32EEENST_INS5_IJNSA_ILi8EEENSA_ILi32EEEEEENS5_IJS18_SC_EEEEEEEvNS4_8identityES11_S1C_vS1D_EENS_8epilogue10collective6detail29Sm90TmaWarpSpecializedAdapterINS1G_15DefaultEpilogueISJ_SK_SK_NS1F_6thread17LinearCombinationISJ_Li1EffLNS1K_9ScaleType4KindE0ELNS_15FloatRoundStyleE2ESJ_EENS1_15EpilogueDefaultEEEEEvvEEEEvNT_6ParamsE)
	.align		4
        /*000c*/ 	.word	index@(__assertfail)
	.align		4
        /*0010*/ 	.word	0x00000000
	.align		4
        /*0014*/ 	.word	0xfffffffe
	.align		4
        /*0018*/ 	.word	0x00000000
	.align		4
        /*001c*/ 	.word	0xfffffffd
	.align		4
        /*0020*/ 	.word	0x00000000
	.align		4
        /*0024*/ 	.word	0xfffffffc


//--------------------- .nv.constant4             --------------------------
	.section	.nv.constant4,"a",@progbits
	.align	8
	.align		8
.nv.constant4:
        /*0000*/ 	.dword	__assertfail
	.align		8
        /*0008*/ 	.dword	__unnamed_1
	.align		8
        /*0010*/ 	.dword	_ZN39_INTERNAL_01b2e618_4_k_cu_4d7fc478_68054cuda3std3__45__cpo5beginE
	.align		8
        /*0018*/ 	.dword	_ZN39_INTERNAL_01b2e618_4_k_cu_4d7fc478_68054cuda3std3__45__cpo3endE
	.align		8
        /*0020*/ 	.dword	_ZN39_INTERNAL_01b2e618_4_k_cu_4d7fc478_68054cuda3std3__45__cpo6cbeginE
	.align		8
        /*0028*/ 	.dword	_ZN39_INTERNAL_01b2e618_4_k_cu_4d7fc478_68054cuda3std3__45__cpo4cendE
	.align		8
        /*0030*/ 	.dword	_ZN39_INTERNAL_01b2e618_4_k_cu_4d7fc478_68054cuda3std3__441_GLOBAL__N__01b2e618_4_k_cu_4d7fc478_68056ignoreE
	.align		8
        /*0038*/ 	.dword	_ZN39_INTERNAL_01b2e618_4_k_cu_4d7fc478_68054cuda3std3__419piecewise_constructE
	.align		8
        /*0040*/ 	.dword	_ZN39_INTERNAL_01b2e618_4_k_cu_4d7fc478_68054cuda3std3__48in_placeE
	.align		8
        /*0048*/ 	.dword	_ZN39_INTERNAL_01b2e618_4_k_cu_4d7fc478_68054cuda3std6ranges3__45__cpo4swapE
	.align		8
        /*0050*/ 	.dword	_ZN39_INTERNAL_01b2e618_4_k_cu_4d7fc478_68054cuda3std6ranges3__45__cpo9iter_moveE
	.align		8
        /*0058*/ 	.dword	_ZN39_INTERNAL_01b2e618_4_k_cu_4d7fc478_68054cute7productE
	.align		8
        /*0060*/ 	.dword	_ZN39_INTERNAL_01b2e618_4_k_cu_4d7fc478_68054cute1_E
	.align		8
        /*0068*/ 	.dword	$str$22
	.align		8
        /*0070*/ 	.dword	$str$23


//--------------------- .text._ZN7cutlass13device_kernelINS_4gemm6kernel13GemmUniversalIN4cute5tupleIJiiiiEEENS1_10collective13CollectiveMmaINS1_34MainloopSm90TmaGmmaWarpSpecializedILi2ENS5_IJNS4_1CILi2EEESB_NSA_ILi1EEEEEENS1_35KernelTmaWarpSpecializedCooperativeEEENS5_IJNSA_ILi128EEENSA_ILi64EEESG_EEENS_10tfloat32_tENS5_IJlSC_lEEESJ_SK_NS4_8TiledMMAINS4_8MMA_AtomIJNS4_4SM904GMMA29MMA_64x64x8_F32TF32TF32_SS_TNILNSO_7ScaleInE1ELSQ_1EEEEEENS4_6LayoutINS5_IJSB_SC_SC_EEENS5_IJSC_NSA_ILi0EEESV_EEEEENS5_IJNS4_10UnderscoreESY_SY_EEEEENS4_23SM90_TMA_LOAD_MULTICASTENS4_14ComposedLayoutINS4_7SwizzleILi3ELi4ELi3EEENS4_18smem_ptr_flag_bitsILi32EEENST_INS5_IJNSA_ILi8EEENSA_ILi32EEEEEENS5_IJS18_SC_EEEEEEEvNS4_8identityES11_S1C_vS1D_EENS_8epilogue10collective6detail29Sm90TmaWarpSpecializedAdapterINS1G_15DefaultEpilogueISJ_SK_SK_NS1F_6thread17LinearCombinationISJ_Li1EffLNS1K_9ScaleType4KindE0ELNS_15FloatRoundStyleE2ESJ_EENS1_15EpilogueDefaultEEEEEvvEEEEvNT_6ParamsE --------------------------
	.section	.text._ZN7cutlass13device_kernelINS_4gemm6kernel13GemmUniversalIN4cute5tupleIJiiiiEEENS1_10collective13CollectiveMmaINS1_34MainloopSm90TmaGmmaWarpSpecializedILi2ENS5_IJNS4_1CILi2EEESB_NSA_ILi1EEEEEENS1_35KernelTmaWarpSpecializedCooperativeEEENS5_IJNSA_ILi128EEENSA_ILi64EEESG_EEENS_10tfloat32_tENS5_IJlSC_lEEESJ_SK_NS4_8TiledMMAINS4_8MMA_AtomIJNS4_4SM904GMMA29MMA_64x64x8_F32TF32TF32_SS_TNILNSO_7ScaleInE1ELSQ_1EEEEEENS4_6LayoutINS5_IJSB_SC_SC_EEENS5_IJSC_NSA_ILi0EEESV_EEEEENS5_IJNS4_10UnderscoreESY_SY_EEEEENS4_23SM90_TMA_LOAD_MULTICASTENS4_14ComposedLayoutINS4_7SwizzleILi3ELi4ELi3EEENS4_18smem_ptr_flag_bitsILi32EEENST_INS5_IJNSA_ILi8EEENSA_ILi32EEEEEENS5_IJS18_SC_EEEEEEEvNS4_8identityES11_S1C_vS1D_EENS_8epilogue10collective6detail29Sm90TmaWarpSpecializedAdapterINS1G_15DefaultEpilogueISJ_SK_SK_NS1F_6thread17LinearCombinationISJ_Li1EffLNS1K_9ScaleType4KindE0ELNS_15FloatRoundStyleE2ESJ_EENS1_15EpilogueDefaultEEEEEvvEEEEvNT_6ParamsE,"ax",@progbits
	.align	128
.text._ZN7cutlass13device_kernelINS_4gemm6kernel13GemmUniversalIN4cute5tupleIJiiiiEEENS1_10collective13CollectiveMmaINS1_34MainloopSm90TmaGmmaWarpSpecializedILi2ENS5_IJNS4_1CILi2EEESB_NSA_ILi1EEEEEENS1_35KernelTmaWarpSpecializedCooperativeEEENS5_IJNSA_ILi128EEENSA_ILi64EEESG_EEENS_10tfloat32_tENS5_IJlSC_lEEESJ_SK_NS4_8TiledMMAINS4_8MMA_AtomIJNS4_4SM904GMMA29MMA_64x64x8_F32TF32TF32_SS_TNILNSO_7ScaleInE1ELSQ_1EEEEEENS4_6LayoutINS5_IJSB_SC_SC_EEENS5_IJSC_NSA_ILi0EEESV_EEEEENS5_IJNS4_10UnderscoreESY_SY_EEEEENS4_23SM90_TMA_LOAD_MULTICASTENS4_14ComposedLayoutINS4_7SwizzleILi3ELi4ELi3EEENS4_18smem_ptr_flag_bitsILi32EEENST_INS5_IJNSA_ILi8EEENSA_ILi32EEEEEENS5_IJS18_SC_EEEEEEEvNS4_8identityES11_S1C_vS1D_EENS_8epilogue10collective6detail29Sm90TmaWarpSpecializedAdapterINS1G_15DefaultEpilogueISJ_SK_SK_NS1F_6thread17LinearCombinationISJ_Li1EffLNS1K_9ScaleType4KindE0ELNS_15FloatRoundStyleE2ESJ_EENS1_15EpilogueDefaultEEEEEvvEEEEvNT_6ParamsE:
        .type           _ZN7cutlass13device_kernelINS_4gemm6kernel13GemmUniversalIN4cute5tupleIJiiiiEEENS1_10collective13CollectiveMmaINS1_34MainloopSm90TmaGmmaWarpSpecializedILi2ENS5_IJNS4_1CILi2EEESB_NSA_ILi1EEEEEENS1_35KernelTmaWarpSpecializedCooperativeEEENS5_IJNSA_ILi128EEENSA_ILi64EEESG_EEENS_10tfloat32_tENS5_IJlSC_lEEESJ_SK_NS4_8TiledMMAINS4_8MMA_AtomIJNS4_4SM904GMMA29MMA_64x64x8_F32TF32TF32_SS_TNILNSO_7ScaleInE1ELSQ_1EEEEEENS4_6LayoutINS5_IJSB_SC_SC_EEENS5_IJSC_NSA_ILi0EEESV_EEEEENS5_IJNS4_10UnderscoreESY_SY_EEEEENS4_23SM90_TMA_LOAD_MULTICASTENS4_14ComposedLayoutINS4_7SwizzleILi3ELi4ELi3EEENS4_18smem_ptr_flag_bitsILi32EEENST_INS5_IJNSA_ILi8EEENSA_ILi32EEEEEENS5_IJS18_SC_EEEEEEEvNS4_8identityES11_S1C_vS1D_EENS_8epilogue10collective6detail29Sm90TmaWarpSpecializedAdapterINS1G_15DefaultEpilogueISJ_SK_SK_NS1F_6thread17LinearCombinationISJ_Li1EffLNS1K_9ScaleType4KindE0ELNS_15FloatRoundStyleE2ESJ_EENS1_15EpilogueDefaultEEEEEvvEEEEvNT_6ParamsE,@function
        .size           _ZN7cutlass13device_kernelINS_4gemm6kernel13GemmUniversalIN4cute5tupleIJiiiiEEENS1_10collective13CollectiveMmaINS1_34MainloopSm90TmaGmmaWarpSpecializedILi2ENS5_IJNS4_1CILi2EEESB_NSA_ILi1EEEEEENS1_35KernelTmaWarpSpecializedCooperativeEEENS5_IJNSA_ILi128EEENSA_ILi64EEESG_EEENS_10tfloat32_tENS5_IJlSC_lEEESJ_SK_NS4_8TiledMMAINS4_8MMA_AtomIJNS4_4SM904GMMA29MMA_64x64x8_F32TF32TF32_SS_TNILNSO_7ScaleInE1ELSQ_1EEEEEENS4_6LayoutINS5_IJSB_SC_SC_EEENS5_IJSC_NSA_ILi0EEESV_EEEEENS5_IJNS4_10UnderscoreESY_SY_EEEEENS4_23SM90_TMA_LOAD_MULTICASTENS4_14ComposedLayoutINS4_7SwizzleILi3ELi4ELi3EEENS4_18smem_ptr_flag_bitsILi32EEENST_INS5_IJNSA_ILi8EEENSA_ILi32EEEEEENS5_IJS18_SC_EEEEEEEvNS4_8identityES11_S1C_vS1D_EENS_8epilogue10collective6detail29Sm90TmaWarpSpecializedAdapterINS1G_15DefaultEpilogueISJ_SK_SK_NS1F_6thread17LinearCombinationISJ_Li1EffLNS1K_9ScaleType4KindE0ELNS_15FloatRoundStyleE2ESJ_EENS1_15EpilogueDefaultEEEEEvvEEEEvNT_6ParamsE,(.L_x_129 - _ZN7cutlass13device_kernelINS_4gemm6kernel13GemmUniversalIN4cute5tupleIJiiiiEEENS1_10collective13CollectiveMmaINS1_34MainloopSm90TmaGmmaWarpSpecializedILi2ENS5_IJNS4_1CILi2EEESB_NSA_ILi1EEEEEENS1_35KernelTmaWarpSpecializedCooperativeEEENS5_IJNSA_ILi128EEENSA_ILi64EEESG_EEENS_10tfloat32_tENS5_IJlSC_lEEESJ_SK_NS4_8TiledMMAINS4_8MMA_AtomIJNS4_4SM904GMMA29MMA_64x64x8_F32TF32TF32_SS_TNILNSO_7ScaleInE1ELSQ_1EEEEEENS4_6LayoutINS5_IJSB_SC_SC_EEENS5_IJSC_NSA_ILi0EEESV_EEEEENS5_IJNS4_10UnderscoreESY_SY_EEEEENS4_23SM90_TMA_LOAD_MULTICASTENS4_14ComposedLayoutINS4_7SwizzleILi3ELi4ELi3EEENS4_18smem_ptr_flag_bitsILi32EEENST_INS5_IJNSA_ILi8EEENSA_ILi32EEEEEENS5_IJS18_SC_EEEEEEEvNS4_8identityES11_S1C_vS1D_EENS_8epilogue10collective6detail29Sm90TmaWarpSpecializedAdapterINS1G_15DefaultEpilogueISJ_SK_SK_NS1F_6thread17LinearCombinationISJ_Li1EffLNS1K_9ScaleType4KindE0ELNS_15FloatRoundStyleE2ESJ_EENS1_15EpilogueDefaultEEEEEvvEEEEvNT_6ParamsE)
        .other          _ZN7cutlass13device_kernelINS_4gemm6kernel13GemmUniversalIN4cute5tupleIJiiiiEEENS1_10collective13CollectiveMmaINS1_34MainloopSm90TmaGmmaWarpSpecializedILi2ENS5_IJNS4_1CILi2EEESB_NSA_ILi1EEEEEENS1_35KernelTmaWarpSpecializedCooperativeEEENS5_IJNSA_ILi128EEENSA_ILi64EEESG_EEENS_10tfloat32_tENS5_IJlSC_lEEESJ_SK_NS4_8TiledMMAINS4_8MMA_AtomIJNS4_4SM904GMMA29MMA_64x64x8_F32TF32TF32_SS_TNILNSO_7ScaleInE1ELSQ_1EEEEEENS4_6LayoutINS5_IJSB_SC_SC_EEENS5_IJSC_NSA_ILi0EEESV_EEEEENS5_IJNS4_10UnderscoreESY_SY_EEEEENS4_23SM90_TMA_LOAD_MULTICASTENS4_14ComposedLayoutINS4_7SwizzleILi3ELi4ELi3EEENS4_18smem_ptr_flag_bitsILi32EEENST_INS5_IJNSA_ILi8EEENSA_ILi32EEEEEENS5_IJS18_SC_EEEEEEEvNS4_8identityES11_S1C_vS1D_EENS_8epilogue10collective6detail29Sm90TmaWarpSpecializedAdapterINS1G_15DefaultEpilogueISJ_SK_SK_NS1F_6thread17LinearCombinationISJ_Li1EffLNS1K_9ScaleType4KindE0ELNS_15FloatRoundStyleE2ESJ_EENS1_15EpilogueDefaultEEEEEvvEEEEvNT_6ParamsE,@"STO_CUDA_ENTRY STV_DEFAULT"
_ZN7cutlass13device_kernelINS_4gemm6kernel13GemmUniversalIN4cute5tupleIJiiiiEEENS1_10collective13CollectiveMmaINS1_34MainloopSm90TmaGmmaWarpSpecializedILi2ENS5_IJNS4_1CILi2EEESB_NSA_ILi1EEEEEENS1_35KernelTmaWarpSpecializedCooperativeEEENS5_IJNSA_ILi128EEENSA_ILi64EEESG_EEENS_10tfloat32_tENS5_IJlSC_lEEESJ_SK_NS4_8TiledMMAINS4_8MMA_AtomIJNS4_4SM904GMMA29MMA_64x64x8_F32TF32TF32_SS_TNILNSO_7ScaleInE1ELSQ_1EEEEEENS4_6LayoutINS5_IJSB_SC_SC_EEENS5_IJSC_NSA_ILi0EEESV_EEEEENS5_IJNS4_10UnderscoreESY_SY_EEEEENS4_23SM90_TMA_LOAD_MULTICASTENS4_14ComposedLayoutINS4_7SwizzleILi3ELi4ELi3EEENS4_18smem_ptr_flag_bitsILi32EEENST_INS5_IJNSA_ILi8EEENSA_ILi32EEEEEENS5_IJS18_SC_EEEEEEEvNS4_8identityES11_S1C_vS1D_EENS_8epilogue10collective6detail29Sm90TmaWarpSpecializedAdapterINS1G_15DefaultEpilogueISJ_SK_SK_NS1F_6thread17LinearCombinationISJ_Li1EffLNS1K_9ScaleType4KindE0ELNS_15FloatRoundStyleE2ESJ_EENS1_15EpilogueDefaultEEEEEvvEEEEvNT_6ParamsE:
[----:B------:R-:W0:Y:S01]  /*0000*/  LDC R1, c[0x0][0x28] ;  /* 0x00000a00ff017b82 */ /* 0x000e220000000800 */
[----:B------:R-:W1:Y:S01]  /*0010*/  S2R R63, SR_TID.X ;  /* 0x00000000003f7919 */ /* 0x000e620000002100 */
[----:B------:R-:W-:Y:S01]  /*0020*/  ELECT P0, URZ, PT ;  /* 0x00000000003f782f */ /* 0x000fe20003800000 */
[----:B------:R-:W-:Y:S01]  /*0030*/  BSSY B0, `(.L_x_0) ;  /* 0x000000f000007945 */ /* 0x000fe20003800000 */
[--C-:B-1----:R-:W-:Y:S02]  /*0040*/  SHF.R.U32.HI R0, RZ, 0x5, R63.reuse ;  /* 0x00000005ff007819 */ /* 0x102fe4000001163f */
[----:B------:R-:W-:-:S03]  /*0050*/  SHF.R.U32.HI R6, RZ, 0x7, R63 ;  /* 0x00000007ff067819 */ /* 0x000fc6000001163f */
[----:B------:R-:W1:Y:S04]  /*0060*/  SHFL.IDX PT, R2, R0, RZ, 0x1f ;  /* 0x00001fff00027589 */ /* 0x000e6800000e0000 */
[----:B------:R2:W3:Y:S01]  /*0070*/  SHFL.IDX PT, R5, R6, RZ, 0x1f ;  /* 0x00001fff06057589 */ /* 0x0004e200000e0000 */
[----:B-1----:R-:W-:-:S13]  /*0080*/  ISETP.NE.OR P0, PT, R2, RZ, !P0 ;  /* 0x000000ff0200720c */ /* 0x002fda0004705670 */
[----:B0-23--:R-:W-:Y:S05]  /*0090*/  @P0 BRA `(.L_x_1) ;  /* 0x0000000000200947 */ /* 0x00dfea0003800000 */
[----:B------:R-:W-:Y:S02]  /*00a0*/  ULDC.64 UR4, c[0x0][0x198] ;  /* 0x0000660000047ab9 */ /* 0x000fe40000000a00 */
[----:B------:R-:W-:Y:S02]  /*00b0*/  UIADD3 UR6, UP0, UR4, 0xf0, URZ ;  /* 0x000000f004067890 */ /* 0x000fe4000ff1e03f */
[----:B------:R-:W-:Y:S02]  /*00c0*/  UIADD3 UR4, UP1, UR4, 0x1f0, URZ ;  /* 0x000001f004047890 */ /* 0x000fe4000ff3e03f */
[----:B------:R-:W-:Y:S02]  /*00d0*/  UIADD3.X UR7, URZ, UR5, URZ, UP0, !UPT ;  /* 0x000000053f077290 */ /* 0x000fe400087fe43f */
[----:B------:R-:W-:-:S07]  /*00e0*/  UIADD3.X UR5, URZ, UR5, URZ, UP1, !UPT ;  /* 0x000000053f057290 */ /* 0x000fce0008ffe43f */
[----:B------:R0:W-:Y:S02]  /*00f0*/  UTMACCTL.PF [UR6] ;  /* 0x00000000060079b9 */ /* 0x0001e40008040000 */
[----:B------:R0:W-:Y:S02]  /*0100*/  UTMACCTL.PF [UR4] ;  /* 0x00000000040079b9 */ /* 0x0001e40008040000 */
[----:B0-----:R-:W-:Y:S01]  /*0110*/  NOP ;  /* 0x0000000000007918 */ /* 0x001fe20000000000 */
.L_x_1:
[----:B------:R-:W-:Y:S05]  /*0120*/  BSYNC B0 ;  /* 0x0000000000007941 */ /* 0x000fea0003800000 */
.L_x_0:
[----:B------:R-:W0:Y:S02]  /*0130*/  SHFL.IDX PT, R3, R0, RZ, 0x1f ;  /* 0x00001fff00037589 */ /* 0x000e2400000e0000 */
[----:B0-----:R-:W-:-:S13]  /*0140*/  ISETP.NE.AND P0, PT, R3, RZ, PT ;  /* 0x000000ff0300720c */ /* 0x001fda0003f05270 */
[----:B------:R-:W-:Y:S05]  /*0150*/  @P0 BRA `(.L_x_2) ;  /* 0x0000000000480947 */ /* 0x000fea0003800000 */
[----:B------:R-:W0:Y:S01]  /*0160*/  S2UR UR8, SR_CgaCtaId ;  /* 0x00000000000879c3 */ /* 0x000e220000008800 */
[----:B------:R-:W-:Y:S01]  /*0170*/  UMOV UR4, 0x400 ;  /* 0x0000040000047882 */ /* 0x000fe20000000000 */
[----:B------:R-:W-:Y:S01]  /*0180*/  UMOV UR5, 0x1 ;  /* 0x0000000100057882 */ /* 0x000fe20000000000 */
[----:B------:R-:W-:Y:S01]  /*0190*/  UMOV UR6, 0x6 ;  /* 0x0000000600067882 */ /* 0x000fe20000000000 */
[----:B------:R-:W-:Y:S01]  /*01a0*/  ELECT P0, URZ, PT ;  /* 0x00000000003f782f */ /* 0x000fe20003800000 */
[----:B------:R-:W-:-:S04]  /*01b0*/  UIADD3 UR6, -UR6, 0x100000, URZ ;  /* 0x0010000006067890 */ /* 0x000fc8000fffe13f */
[----:B------:R-:W-:Y:S02]  /*01c0*/  USHF.L.U32 UR7, UR6, 0xb, URZ ;  /* 0x0000000b06077899 */ /* 0x000fe4000800063f */
[----:B------:R-:W-:Y:S02]  /*01d0*/  USHF.L.U32 UR6, UR6, 0x1, URZ ;  /* 0x0000000106067899 */ /* 0x000fe4000800063f */
[----:B0-----:R-:W-:Y:S02]  /*01e0*/  ULEA UR8, UR8, UR4, 0x18 ;  /* 0x0000000408087291 */ /* 0x001fe4000f8ec03f */
[----:B------:R-:W-:-:S04]  /*01f0*/  UIADD3 UR4, -UR5, 0x100000, URZ ;  /* 0x0010000005047890 */ /* 0x000fc8000fffe13f */
[----:B------:R-:W-:Y:S02]  /*0200*/  USHF.L.U32 UR5, UR4, 0xb, URZ ;  /* 0x0000000b04057899 */ /* 0x000fe4000800063f */
[----:B------:R-:W-:Y:S01]  /*0210*/  USHF.L.U32 UR4, UR4, 0x1, URZ ;  /* 0x0000000104047899 */ /* 0x000fe2000800063f */
[----:B------:R-:W0:Y:S11]  /*0220*/  FENCE.VIEW.ASYNC.S ;  /* 0x00000000000073c6 */ /* 0x000e360000000000 */
[----:B0-----:R0:W1:Y:S01]  /*0230*/  SYNCS.EXCH.64 URZ, [UR8], UR4 ;  /* 0x00000004083f75b2 */ /* 0x0010620008000100 */
[----:B------:R0:W2:Y:S01]  /*0240*/  SYNCS.EXCH.64 URZ, [UR8+0x10], UR6 ;  /* 0x00001006083f75b2 */ /* 0x0000a20008000100 */
[----:B------:R0:W3:Y:S01]  /*0250*/  SYNCS.EXCH.64 URZ, [UR8+0x8], UR4 ;  /* 0x00000804083f75b2 */ /* 0x0000e20008000100 */
[----:B------:R0:W4:Y:S01]  /*0260*/  SYNCS.EXCH.64 URZ, [UR8+0x18], UR6 ;  /* 0x00001806083f75b2 */ /* 0x0001220008000100 */
[----:B------:R-:W-:Y:S01]  /*0270*/  NOP ;  /* 0x0000000000007918 */ /* 0x000fe20000000000 */
.L_x_2:
[----:B------:R-:W-:Y:S01]  /*0280*/  SHF.R.S32.HI R4, RZ, 0x1f, R63 ;  /* 0x0000001fff047819 */ /* 0x000fe2000001143f */
[----:B------:R-:W5:Y:S01]  /*0290*/  SHFL.IDX PT, R0, R0, RZ, 0x1f ;  /* 0x00001fff00007589 */ /* 0x000f6200000e0000 */
[----:B0-----:R-:W0:Y:S01]  /*02a0*/  S2UR UR8, SR_CTAID.X ;  /* 0x00000000000879c3 */ /* 0x001e220000002500 */
[----:B------:R-:W-:Y:S02]  /*02b0*/  ELECT P0, URZ, PT ;  /* 0x00000000003f782f */ /* 0x000fe40003800000 */
[----:B------:R-:W-:Y:S01]  /*02c0*/  LEA.HI R4, R4, R63, RZ, 0x7 ;  /* 0x0000003f04047211 */ /* 0x000fe200078f38ff */
[----:B------:R-:W-:Y:S01]  /*02d0*/  ULDC UR4, c[0x0][0x150] ;  /* 0x0000540000047ab9 */ /* 0x000fe20000000800 */
[----:B------:R-:W-:Y:S01]  /*02e0*/  SHF.R.S32.HI R10, RZ, 0x1f, R3 ;  /* 0x0000001fff0a7819 */ /* 0x000fe20000011403 */
[----:B------:R-:W-:Y:S01]  /*02f0*/  NOP ;  /* 0x0000000000007918 */ /* 0x000fe20000000000 */
[----:B------:R-:W-:Y:S01]  /*0300*/  LOP3.LUT R4, R4, 0xffffff80, RZ, 0xc0, !PT ;  /* 0xffffff8004047812 */ /* 0x000fe200078ec0ff */
[----:B------:R-:W-:Y:S01]  /*0310*/  NOP ;  /* 0x0000000000007918 */ /* 0x000fe20000000000 */
[----:B------:R-:W-:Y:S01]  /*0320*/  LEA.HI R10, R10, R3, RZ, 0x2 ;  /* 0x000000030a0a7211 */ /* 0x000fe200078f10ff */
[----:B------:R-:W1:Y:S01]  /*0330*/  LDC R12, c[0x0][0x144] ;  /* 0x00005100ff0c7b82 */ /* 0x000e620000000800 */
[----:B------:R-:W-:Y:S01]  /*0340*/  IMAD.MOV.U32 R22, RZ, RZ, 0x1 ;  /* 0x00000001ff167424 */ /* 0x000fe200078e00ff */
[----:B------:R-:W-:Y:S01]  /*0350*/  ISETP.NE.AND P3, PT, R5, RZ, PT ;  /* 0x000000ff0500720c */ /* 0x000fe20003f65270 */
[----:B------:R-:W-:Y:S01]  /*0360*/  IMAD.IADD R8, R63, 0x1, -R4 ;  /* 0x000000013f087824 */ /* 0x000fe200078e0a04 */
[----:B------:R-:W-:Y:S01]  /*0370*/  LOP3.LUT R10, R10, 0x3ffffffc, RZ, 0xc0, !PT ;  /* 0x3ffffffc0a0a7812 */ /* 0x000fe200078ec0ff */
[----:B------:R-:W2:Y:S03]  /*0380*/  S2R R4, SR_CTAID.Y ;  /* 0x0000000000047919 */ /* 0x000ea60000002600 */
[----:B------:R-:W-:Y:S01]  /*0390*/  SHF.R.S32.HI R7, RZ, 0x1f, R8 ;  /* 0x0000001fff077819 */ /* 0x000fe20000011408 */
[----:B------:R-:W-:Y:S01]  /*03a0*/  IMAD.IADD R10, R3, 0x1, -R10 ;  /* 0x00000001030a7824 */ /* 0x000fe200078e0a0a */
[----:B------:R-:W3:Y:S02]  /*03b0*/  LDC R14, c[0x0][0x140] ;  /* 0x00005000ff0e7b82 */ /* 0x000ee40000000800 */
[----:B------:R-:W-:-:S02]  /*03c0*/  LEA.HI R7, R7, R8, RZ, 0x3 ;  /* 0x0000000807077211 */ /* 0x000fc400078f18ff */
[----:B-----5:R-:W-:Y:S02]  /*03d0*/  ISETP.NE.OR P0, PT, R0, RZ, !P0 ;  /* 0x000000ff0000720c */ /* 0x020fe40004705670 */
[--C-:B------:R-:W-:Y:S02]  /*03e0*/  SHF.R.S32.HI R0, RZ, 0x3, R7.reuse ;  /* 0x00000003ff007819 */ /* 0x100fe40000011407 */
[----:B------:R-:W-:Y:S02]  /*03f0*/  SHF.R.S32.HI R7, RZ, 0x1f, R7 ;  /* 0x0000001fff077819 */ /* 0x000fe40000011407 */
[----:B0-----:R-:W-:Y:S02]  /*0400*/  I2FP.F32.U32 R9, UR8 ;  /* 0x0000000800097c45 */ /* 0x001fe40008201000 */
[----:B------:R-:W-:-:S03]  /*0410*/  LEA.HI R7, R7, R0, RZ, 0x2 ;  /* 0x0000000007077211 */ /* 0x000fc600078f10ff */
[----:B------:R-:W-:Y:S01]  /*0420*/  FMUL R9, R9, UR4 ;  /* 0x0000000409097c20 */ /* 0x000fe20008400000 */
[----:B------:R-:W-:Y:S01]  /*0430*/  LOP3.LUT R7, R7, 0xfffffffc, RZ, 0xc0, !PT ;  /* 0xfffffffc07077812 */ /* 0x000fe200078ec0ff */
[----:B------:R-:W-:Y:S01]  /*0440*/  VOTEU.ALL UP0, P0 ;  /* 0x00000000003f7886 */ /* 0x000fe20000000000 */
[----:B------:R-:W-:Y:S01]  /*0450*/  ULDC UR4, c[0x0][0x154] ;  /* 0x0000550000047ab9 */ /* 0x000fe20000000800 */
[----:B------:R-:W-:Y:S02]  /*0460*/  VOTEU.ALL UP1, P0 ;  /* 0x00000000003f7886 */ /* 0x000fe40000020000 */
[----:B------:R-:W0:Y:S01]  /*0470*/  F2I.U32.TRUNC.NTZ R9, R9 ;  /* 0x0000000900097305 */ /* 0x000e22000020f000 */
[----:B------:R-:W-:Y:S01]  /*0480*/  IMAD.IADD R7, R0, 0x1, -R7 ;  /* 0x0000000100077824 */ /* 0x000fe200078e0a07 */
[----:B------:R-:W5:Y:S01]  /*0490*/  @!UP0 S2UR UR7, SR_CgaCtaId ;  /* 0x00000000000789c3 */ /* 0x000f620000008800 */
[----:B------:R-:W-:Y:S01]  /*04a0*/  @!UP0 UMOV UR6, 0x400 ;  /* 0x0000040000068882 */ /* 0x000fe20000000000 */
[----:B---3--:R-:W-:Y:S01]  /*04b0*/  ISETP.EQ.U32.AND P2, PT, R14, 0x1, PT ;  /* 0x000000010e00780c */ /* 0x008fe20003f42070 */
[----:B------:R-:W-:Y:S01]  /*04c0*/  IMAD R10, R10, 0x4, R7 ;  /* 0x000000040a0a7824 */ /* 0x000fe200078e0207 */
[----:B--2---:R-:W-:-:S03]  /*04d0*/  I2FP.F32.U32 R3, R4 ;  /* 0x0000000400037245 */ /* 0x004fc60000201000 */
[C---:B------:R-:W-:Y:S01]  /*04e0*/  IMAD.SHL.U32 R19, R10.reuse, 0x4, RZ ;  /* 0x000000040a137824 */ /* 0x040fe200078e00ff */
[----:B------:R-:W-:Y:S01]  /*04f0*/  LEA.HI R0, R10, R10, RZ, 0x1 ;  /* 0x0000000a0a007211 */ /* 0x000fe200078f08ff */
[----:B------:R-:W-:Y:S01]  /*0500*/  FMUL R13, R3, UR4 ;  /* 0x00000004030d7c20 */ /* 0x000fe20008400000 */
[----:B------:R-:W2:Y:S01]  /*0510*/  LDC R7, c[0x0][0x148] ;  /* 0x00005200ff077b82 */ /* 0x000ea20000000800 */
[----:B------:R-:W-:Y:S01]  /*0520*/  UMOV UR4, 0x20 ;  /* 0x0000002000047882 */ /* 0x000fe20000000000 */
[----:B------:R-:W-:Y:S01]  /*0530*/  LOP3.LUT R11, R0, 0xfffffffe, RZ, 0xc0, !PT ;  /* 0xfffffffe000b7812 */ /* 0x000fe200078ec0ff */
[----:B0-----:R-:W-:Y:S01]  /*0540*/  IMAD.MOV R15, RZ, RZ, -R9 ;  /* 0x000000ffff0f7224 */ /* 0x001fe200078e0a09 */
[----:B------:R-:W-:Y:S01]  /*0550*/  SHF.R.S32.HI R9, RZ, 0x1f, R2 ;  /* 0x0000001fff097819 */ /* 0x000fe20000011402 */
[----:B------:R-:W0:Y:S01]  /*0560*/  F2I.U32.TRUNC.NTZ R13, R13 ;  /* 0x0000000d000d7305 */ /* 0x000e22000020f000 */
[----:B------:R-:W-:Y:S01]  /*0570*/  LOP3.LUT R19, R10, 0xc, R19, 0x78, !PT ;  /* 0x0000000c0a137812 */ /* 0x000fe200078e7813 */
[----:B-1----:R-:W-:Y:S01]  /*0580*/  IMAD R3, R12, R15, UR8 ;  /* 0x000000080c037e24 */ /* 0x002fe2000f8e020f */
[----:B------:R-:W-:Y:S01]  /*0590*/  LEA.HI R9, R9, R2, RZ, 0x2 ;  /* 0x0000000209097211 */ /* 0x000fe200078f10ff */
[----:B------:R-:W-:Y:S01]  /*05a0*/  IMAD.IADD R0, R10, 0x1, -R11 ;  /* 0x000000010a007824 */ /* 0x000fe200078e0a0b */
[----:B------:R-:W-:-:S04]  /*05b0*/  @!UP0 UIADD3 UR4, -UR4, 0x100000, URZ ;  /* 0x0010000004048890 */ /* 0x000fc8000fffe13f */
[----:B------:R-:W-:Y:S02]  /*05c0*/  @!UP0 USHF.L.U32 UR5, UR4, 0xb, URZ ;  /* 0x0000000b04058899 */ /* 0x000fe4000800063f */
[----:B------:R-:W-:Y:S01]  /*05d0*/  @!UP0 USHF.L.U32 UR4, UR4, 0x1, URZ ;  /* 0x0000000104048899 */ /* 0x000fe2000800063f */
[----:B------:R-:W-:Y:S01]  /*05e0*/  VIADD R10, R5, 0xffffffff ;  /* 0xffffffff050a7836 */ /* 0x000fe20000000000 */
[----:B------:R-:W-:Y:S02]  /*05f0*/  LOP3.LUT R9, R9, 0xfffffffc, RZ, 0xc0, !PT ;  /* 0xfffffffc09097812 */ /* 0x000fe400078ec0ff */
[----:B------:R-:W-:Y:S01]  /*0600*/  ISETP.NE.AND P4, PT, R0, R3, PT ;  /* 0x000000030000720c */ /* 0x000fe20003f85270 */
[----:B-----5:R-:W-:Y:S01]  /*0610*/  @!UP0 ULEA UR6, UR7, UR6, 0x18 ;  /* 0x0000000607068291 */ /* 0x020fe2000f8ec03f */
[----:B------:R-:W-:Y:S01]  /*0620*/  ISETP.GE.U32.AND P6, PT, R10, 0x2, PT ;  /* 0x000000020a00780c */ /* 0x000fe20003fc6070 */
[----:B------:R-:W-:Y:S01]  /*0630*/  IMAD.IADD R0, R2, 0x1, -R9 ;  /* 0x0000000102007824 */ /* 0x000fe200078e0a09 */
[----:B------:R-:W-:Y:S01]  /*0640*/  VOTEU.ALL UP0, P0 ;  /* 0x00000000003f7886 */ /* 0x000fe20000000000 */
[----:B------:R-:W-:Y:S01]  /*0650*/  LOP3.LUT P0, RZ, R8, 0x7, RZ, 0xc0, !PT ;  /* 0x0000000708ff7812 */ /* 0x000fe2000780c0ff */
[----:B0-----:R-:W-:Y:S01]  /*0660*/  IMAD.MOV R20, RZ, RZ, -R13 ;  /* 0x000000ffff147224 */ /* 0x001fe200078e0a0d */
[----:B------:R-:W-:-:S02]  /*0670*/  LOP3.LUT R11, R63, 0x7f, RZ, 0xc0, !PT ;  /* 0x0000007f3f0b7812 */ /* 0x000fc400078ec0ff */
[C---:B------:R-:W-:Y:S01]  /*0680*/  ISETP.NE.AND P1, PT, R0.reuse, 0x3, PT ;  /* 0x000000030000780c */ /* 0x040fe20003f25270 */
[----:B--2---:R-:W-:Y:S01]  /*0690*/  IMAD R9, R7, R20, R4 ;  /* 0x0000001407097224 */ /* 0x004fe200078e0204 */
[C---:B------:R-:W-:Y:S02]  /*06a0*/  ISETP.LT.U32.AND P0, PT, R19.reuse, 0x4, !P0 ;  /* 0x000000041300780c */ /* 0x040fe40004701070 */
[----:B------:R-:W-:Y:S01]  /*06b0*/  @P4 LEA.HI R2, R19, R19, RZ, 0x1 ;  /* 0x0000001313024211 */ /* 0x000fe200078f08ff */
[----:B------:R-:W0:Y:S02]  /*06c0*/  FENCE.VIEW.ASYNC.S ;  /* 0x00000000000073c6 */ /* 0x000e240000000000 */
[----:B0-----:R0:W1:Y:S01]  /*06d0*/  @!UP0 SYNCS.EXCH.64 URZ, [UR6+0x30], UR4 ;  /* 0x00003004063f85b2 */ /* 0x0010620008000100 */
[----:B------:R-:W-:Y:S02]  /*06e0*/  ISETP.EQ.OR P1, PT, R0, RZ, !P1 ;  /* 0x000000ff0000720c */ /* 0x000fe40004f22670 */
[----:B------:R-:W-:-:S02]  /*06f0*/  @P4 SHF.R.S32.HI R2, RZ, 0x1, R2 ;  /* 0x00000001ff024819 */ /* 0x000fc40000011402 */
[----:B------:R-:W-:Y:S02]  /*0700*/  ISETP.EQ.AND P1, PT, R5, RZ, P1 ;  /* 0x000000ff0500720c */ /* 0x000fe40000f22270 */
[----:B------:R-:W-:Y:S02]  /*0710*/  @P4 ISETP.NE.AND P5, PT, R2, R9, PT ;  /* 0x000000090200420c */ /* 0x000fe40003fa5270 */
[----:B------:R-:W-:Y:S02]  /*0720*/  SEL R9, RZ, 0x1, !P0 ;  /* 0x00000001ff097807 */ /* 0x000fe40004000000 */
[----:B------:R-:W-:Y:S02]  /*0730*/  @P4 SEL R22, RZ, 0x1, P5 ;  /* 0x00000001ff164807 */ /* 0x000fe40002800000 */
[----:B------:R-:W-:Y:S02]  /*0740*/  SEL R18, RZ, 0x1, !P1 ;  /* 0x00000001ff127807 */ /* 0x000fe40004800000 */
[----:B------:R-:W-:Y:S01]  /*0750*/  LOP3.LUT R22, R22, R9, RZ, 0xc0, !PT ;  /* 0x0000000916167212 */ /* 0x000fe200078ec0ff */
[----:B------:R0:W2:Y:S01]  /*0760*/  @!UP1 SYNCS.EXCH.64 URZ, [UR6+0x38], UR4 ;  /* 0x00003804063f95b2 */ /* 0x0000a20008000100 */
[----:B------:R-:W-:Y:S01]  /*0770*/  SEL R18, R18, 0x2, P6 ;  /* 0x0000000212127807 */ /* 0x000fe20003000000 */
[----:B------:R-:W-:Y:S01]  /*0780*/  NOP ;  /* 0x0000000000007918 */ /* 0x000fe20000000000 */
[----:B------:R-:W-:Y:S05]  /*0790*/  @!P2 BRA `(.L_x_3) ;  /* 0x000000000008a947 */ /* 0x000fea0003800000 */
[----:B-12-4-:R-:W-:Y:S01]  /*07a0*/  UCGABAR_ARV ;  /* 0x00000000000079c7 */ /* 0x016fe20008000000 */
[----:B------:R-:W-:Y:S05]  /*07b0*/  BRA `(.L_x_4) ;  /* 0x0000000000047947 */ /* 0x000fea0003800000 */
.L_x_3:
[----:B-12-4-:R-:W-:Y:S01]  /*07c0*/  NOP ;  /* 0x0000000000007918 */ /* 0x016fe20000000000 */
.L_x_4:
[----:B------:R-:W1:Y:S01]  /*07d0*/  LDC R2, c[0x0][0x65c] ;  /* 0x00019700ff027b82 */ /* 0x000e620000000800 */
[----:B------:R-:W-:Y:S02]  /*07e0*/  IMAD.U32 R8, RZ, RZ, UR8 ;  /* 0x00000008ff087e24 */ /* 0x000fe4000f8e00ff */
[----:B------:R-:W-:Y:S01]  /*07f0*/  IMAD.MOV.U32 R9, RZ, RZ, RZ ;  /* 0x000000ffff097224 */ /* 0x000fe200078e00ff */
[----:B-1----:R-:W-:-:S04]  /*0800*/  ISETP.NE.AND P1, PT, R2, 0x1, PT ;  /* 0x000000010200780c */ /* 0x002fc80003f25270 */
[----:B------:R-:W-:-:S09]  /*0810*/  P2R R5, PR, RZ, 0x2 ;  /* 0x00000002ff057803 */ /* 0x000fd20000000000 */
[----:B------:R-:W1:Y:S01]  /*0820*/  @P1 LDC R17, c[0x0][0x10] ;  /* 0x00000400ff111b82 */ /* 0x000e620000000800 */
[----:B------:R-:W-:Y:S02]  /*0830*/  @P1 IMAD.MOV.U32 R5, RZ, RZ, RZ ;  /* 0x000000ffff051224 */ /* 0x000fe400078e00ff */
[----:B------:R-:W-:-:S05]  /*0840*/  @P1 IMAD.MOV.U32 R15, RZ, RZ, RZ ;  /* 0x000000ffff0f1224 */ /* 0x000fca00078e00ff */
[----:B------:R-:W2:Y:S01]  /*0850*/  @!P1 LDC R13, c[0x0][0xc] ;  /* 0x00000300ff0d9b82 */ /* 0x000ea20000000800 */
[----:B0-----:R-:W-:Y:S01]  /*0860*/  ULDC UR4, c[0x0][0xc] ;  /* 0x0000030000047ab9 */ /* 0x001fe20000000800 */
[----:B------:R-:W-:Y:S01]  /*0870*/  ULDC UR5, c[0x0][0x10] ;  /* 0x0000040000057ab9 */ /* 0x000fe20000000800 */
[----:B------:R-:W-:Y:S01]  /*0880*/  ULDC UR6, c[0x0][0x14] ;  /* 0x0000050000067ab9 */ /* 0x000fe20000000800 */
[----:B------:R-:W-:-:S04]  /*0890*/  UIMAD.WIDE.U32 UR4, UR4, UR5, URZ ;  /* 0x00000005040472a5 */ /* 0x000fc8000f8e003f */
[----:B------:R-:W-:Y:S02]  /*08a0*/  UIMAD.WIDE.U32 UR38, UR4, UR6, URZ ;  /* 0x00000006042672a5 */ /* 0x000fe4000f8e003f */
[----:B------:R-:W-:-:S04]  /*08b0*/  UIMAD UR37, UR5, UR6, URZ ;  /* 0x00000006052572a4 */ /* 0x000fc8000f8e023f */
[----:B------:R-:W-:Y:S01]  /*08c0*/  UIADD3 UR37, UR39, UR37, URZ ;  /* 0x0000002527257290 */ /* 0x000fe2000fffe03f */
[----:B-1----:R-:W-:-:S04]  /*08d0*/  @P1 IMAD.WIDE.U32 R16, R17, UR8, R4 ;  /* 0x0000000811101c25 */ /* 0x002fc8000f8e0004 */
[----:B------:R-:W-:Y:S02]  /*08e0*/  @P1 IMAD.IADD R17, R17, 0x1, R15 ;  /* 0x0000000111111824 */ /* 0x000fe400078e020f */
[----:B--2---:R-:W-:-:S04]  /*08f0*/  @!P1 IMAD.WIDE.U32 R8, R4, R13, R8 ;  /* 0x0000000d04089225 */ /* 0x004fc800078e0008 */
[----:B------:R-:W-:Y:S02]  /*0900*/  @!P1 IMAD.MOV.U32 R16, RZ, RZ, R8 ;  /* 0x000000ffff109224 */ /* 0x000fe400078e0008 */
[----:B------:R-:W-:Y:S01]  /*0910*/  @!P1 IMAD.MOV.U32 R17, RZ, RZ, R9 ;  /* 0x000000ffff119224 */ /* 0x000fe200078e0009 */
[----:B------:R-:W-:Y:S06]  /*0920*/  @!P2 BRA `(.L_x_5) ;  /* 0x00000000000ca947 */ /* 0x000fec0003800000 */
[----:B------:R-:W-:Y:S01]  /*0930*/  UCGABAR_WAIT ;  /* 0x0000000000007dc7 */ /* 0x000fe20008000000 */
[----:B------:R-:W-:Y:S01]  /*0940*/  CCTL.IVALL ;  /* 0x00000000ff00798f */ /* 0x000fe20002000000 */
[----:B------:R-:W-:Y:S05]  /*0950*/  BRA `(.L_x_6) ;  /* 0x0000000000047947 */ /* 0x000fea0003800000 */
.L_x_5:
[----:B------:R-:W-:Y:S06]  /*0960*/  BAR.SYNC.DEFER_BLOCKING 0x0 ;  /* 0x0000000000007b1d */ /* 0x000fec0000010000 */
.L_x_6:
[----:B------:R-:W-:Y:S05]  /*0970*/  @!P3 BRA `(.L_x_7) ;  /* 0x000000480090b947 */ /* 0x000fea0003800000 */
[----:B------:R-:W-:-:S13]  /*0980*/  ISETP.GT.U32.AND P0, PT, R10, 0x1, PT ;  /* 0x000000010a00780c */ /* 0x000fda0003f04070 */
[----:B------:R-:W-:Y:S05]  /*0990*/  @P0 EXIT ;  /* 0x000000000000094d */ /* 0x000fea0003800000 */
[----:B------:R-:W-:Y:S01]  /*09a0*/  ULDC.64 UR4, c[0x0][0x650] ;  /* 0x0001940000047ab9 */ /* 0x000fe20000000a00 */
[----:B------:R-:W-:Y:S01]  /*09b0*/  PRMT R0, RZ, 0x7610, R0 ;  /* 0x00007610ff007816 */ /* 0x000fe20000000000 */
[----:B------:R-:W-:Y:S01]  /*09c0*/  IMAD.MOV.U32 R71, RZ, RZ, -0x1 ;  /* 0xffffffffff477424 */ /* 0x000fe200078e00ff */
[----:B------:R-:W-:Y:S01]  /*09d0*/  ISETP.GE.U32.AND P0, PT, R16, UR4, PT ;  /* 0x0000000410007c0c */ /* 0x000fe2000bf06070 */
[----:B------:R-:W-:Y:S02]  /*09e0*/  IMAD.MOV.U32 R70, RZ, RZ, -0x1 ;  /* 0xffffffffff467424 */ /* 0x000fe400078e00ff */
[----:B------:R-:W-:Y:S01]  /*09f0*/  IMAD.MOV.U32 R69, RZ, RZ, -0x1 ;  /* 0xffffffffff457424 */ /* 0x000fe200078e00ff */
[----:B------:R-:W-:-:S13]  /*0a00*/  ISETP.GE.U32.AND.EX P0, PT, R17, UR5, PT, P0 ;  /* 0x0000000511007c0c */ /* 0x000fda000bf06100 */
[----:B------:R-:W-:Y:S05]  /*0a10*/  @P0 BRA `(.L_x_8) ;  /* 0x0000000400280947 */ /* 0x000fea0003800000 */
[----:B------:R-:W0:Y:S01]  /*0a20*/  LDC.64 R24, c[0x0][0x628] ;  /* 0x00018a00ff187b82 */ /* 0x000e220000000a00 */
[----:B------:R-:W-:Y:S02]  /*0a30*/  IMAD.MOV.U32 R8, RZ, RZ, R16 ;  /* 0x000000ffff087224 */ /* 0x000fe400078e0010 */
[----:B------:R-:W-:-:S05]  /*0a40*/  IMAD.MOV.U32 R9, RZ, RZ, R17 ;  /* 0x000000ffff097224 */ /* 0x000fca00078e0011 */
[----:B------:R-:W1:Y:S08]  /*0a50*/  LDC R0, c[0x0][0x630] ;  /* 0x00018c00ff007b82 */ /* 0x000e700000000800 */
[----:B------:R-:W2:Y:S01]  /*0a60*/  LDC.64 R26, c[0x0][0x620] ;  /* 0x00018800ff1a7b82 */ /* 0x000ea20000000a00 */
[----:B0-----:R-:W-:-:S04]  /*0a70*/  ISETP.NE.U32.AND P0, PT, R24, RZ, PT ;  /* 0x000000ff1800720c */ /* 0x001fc80003f05070 */
[----:B------:R-:W-:-:S13]  /*0a80*/  ISETP.NE.AND.EX P0, PT, R25, RZ, PT, P0 ;  /* 0x000000ff1900720c */ /* 0x000fda0003f05300 */
[----:B-12---:R-:W-:Y:S05]  /*0a90*/  @!P0 BRA `(.L_x_9) ;  /* 0x0000000000288947 */ /* 0x006fea0003800000 */
[----:B------:R-:W0:Y:S02]  /*0aa0*/  LDC R15, c[0x0][0x634] ;  /* 0x00018d00ff0f7b82 */ /* 0x000e240000000800 */
[----:B0-----:R-:W-:-:S05]  /*0ab0*/  IADD3 R15, P0, R16, R15, RZ ;  /* 0x0000000f100f7210 */ /* 0x001fca0007f1e0ff */
[----:B------:R-:W-:-:S04]  /*0ac0*/  IMAD.X R21, RZ, RZ, R17, P0 ;  /* 0x000000ffff157224 */ /* 0x000fc800000e0611 */
[----:B------:R-:W-:-:S04]  /*0ad0*/  IMAD.WIDE.U32 R8, R21, R24, RZ ;  /* 0x0000001815087225 */ /* 0x000fc800078e00ff */
[----:B------:R-:W-:-:S04]  /*0ae0*/  IMAD.WIDE.U32 R12, P0, R15, R25, R8 ;  /* 0x000000190f0c7225 */ /* 0x000fc80007800008 */
[----:B------:R-:W-:-:S04]  /*0af0*/  IMAD.WIDE.U32 R8, R15, R24, RZ ;  /* 0x000000180f087225 */ /* 0x000fc800078e00ff */
[----:B------:R-:W-:Y:S01]  /*0b00*/  IMAD.X R15, RZ, RZ, RZ, P0 ;  /* 0x000000ffff0f7224 */ /* 0x000fe200000e06ff */
[----:B------:R-:W-:Y:S01]  /*0b10*/  IADD3 RZ, P0, R9, R12, RZ ;  /* 0x0000000c09ff7210 */ /* 0x000fe20007f1e0ff */
[----:B------:R-:W-:-:S04]  /*0b20*/  IMAD.MOV.U32 R14, RZ, RZ, R13 ;  /* 0x000000ffff0e7224 */ /* 0x000fc800078e000d */
[----:B------:R-:W-:-:S08]  /*0b30*/  IMAD.WIDE.U32.X R8, R21, R25, R14, P0 ;  /* 0x0000001915087225 */ /* 0x000fd000000e040e */
.L_x_9:
[----:B------:R-:W0:Y:S01]  /*0b40*/  LDC.64 R28, c[0x0][0x640] ;  /* 0x00019000ff1c7b82 */ /* 0x000e220000000a00 */
[--C-:B------:R-:W-:Y:S01]  /*0b50*/  SHF.R.U64 R69, R8, R0, R9.reuse ;  /* 0x0000000008457219 */ /* 0x100fe20000001209 */
[----:B------:R-:W-:Y:S01]  /*0b60*/  IMAD R20, R7, R20, R4 ;  /* 0x0000001407147224 */ /* 0x000fe200078e0204 */
[----:B------:R-:W-:Y:S02]  /*0b70*/  SHF.R.U32.HI R0, RZ, R0, R9 ;  /* 0x00000000ff007219 */ /* 0x000fe40000011609 */
[----:B------:R-:W-:-:S03]  /*0b80*/  IADD3 R5, P0, RZ, -R69, RZ ;  /* 0x80000045ff057210 */ /* 0x000fc60007f1e0ff */
[----:B------:R-:W1:Y:S02]  /*0b90*/  LDC R12, c[0x0][0x618] ;  /* 0x00018600ff0c7b82 */ /* 0x000e640000000800 */
[----:B------:R-:W-:-:S04]  /*0ba0*/  IMAD.X R9, RZ, RZ, ~R0, P0 ;  /* 0x000000ffff097224 */ /* 0x000fc800000e0e00 */
[-C--:B------:R-:W-:Y:S02]  /*0bb0*/  IMAD R0, R9, R26.reuse, RZ ;  /* 0x0000001a09007224 */ /* 0x080fe400078e02ff */
[----:B------:R-:W2:Y:S01]  /*0bc0*/  LDC R14, c[0x0][0x608] ;  /* 0x00018200ff0e7b82 */ /* 0x000ea20000000800 */
[----:B------:R-:W-:-:S04]  /*0bd0*/  IMAD.WIDE.U32 R8, R5, R26, R16 ;  /* 0x0000001a05087225 */ /* 0x000fc800078e0010 */
[----:B------:R-:W-:Y:S02]  /*0be0*/  IMAD R5, R5, R27, R0 ;  /* 0x0000001b05057224 */ /* 0x000fe400078e0200 */
[----:B------:R-:W-:Y:S01]  /*0bf0*/  IMAD.MOV.U32 R27, RZ, RZ, 0x1 ;  /* 0x00000001ff1b7424 */ /* 0x000fe200078e00ff */
[----:B------:R-:W3:Y:S01]  /*0c00*/  LDC R24, c[0x0][0x658] ;  /* 0x00019600ff187b82 */ /* 0x000ee20000000800 */
[----:B------:R-:W-:Y:S01]  /*0c10*/  IMAD.IADD R5, R9, 0x1, R5 ;  /* 0x0000000109057824 */ /* 0x000fe200078e0205 */
[----:B0-----:R-:W-:Y:S01]  /*0c20*/  ISETP.NE.U32.AND P0, PT, R28, RZ, PT ;  /* 0x000000ff1c00720c */ /* 0x001fe20003f05070 */
[----:B------:R-:W-:-:S03]  /*0c30*/  IMAD.MOV.U32 R9, RZ, RZ, -0x1 ;  /* 0xffffffffff097424 */ /* 0x000fc600078e00ff */
[----:B------:R-:W-:Y:S02]  /*0c40*/  ISETP.NE.AND.EX P0, PT, R29, RZ, PT, P0 ;  /* 0x000000ff1d00720c */ /* 0x000fe40003f05300 */
[----:B------:R-:W0:Y:S01]  /*0c50*/  LDC R21, c[0x0][0x600] ;  /* 0x00018000ff157b82 */ /* 0x000e220000000800 */
[-CC-:B-1----:R-:W-:Y:S02]  /*0c60*/  SHF.R.U64 R10, R8, R12.reuse, R5.reuse ;  /* 0x0000000c080a7219 */ /* 0x182fe40000001205 */
[----:B------:R-:W-:-:S05]  /*0c70*/  SHF.R.U32.HI R5, RZ, R12, R5 ;  /* 0x0000000cff057219 */ /* 0x000fca0000011605 */
[----:B------:R-:W1:Y:S01]  /*0c80*/  LDC R23, c[0x0][0x648] ;  /* 0x00019200ff177b82 */ /* 0x000e620000000800 */
[-CC-:B--2---:R-:W-:Y:S02]  /*0c90*/  SHF.R.U64 R30, R10, R14.reuse, R5.reuse ;  /* 0x0000000e0a1e7219 */ /* 0x184fe40000001205 */
[----:B------:R-:W-:-:S05]  /*0ca0*/  SHF.R.U32.HI R5, RZ, R14, R5 ;  /* 0x0000000eff057219 */ /* 0x000fca0000011605 */
[----:B------:R-:W2:Y:S01]  /*0cb0*/  LDC R25, c[0x0][0x638] ;  /* 0x00018e00ff197b82 */ /* 0x000ea20000000800 */
[-CC-:B---3--:R-:W-:Y:S02]  /*0cc0*/  SHF.R.U64 R14, R30, R24.reuse, R5.reuse ;  /* 0x000000181e0e7219 */ /* 0x188fe40000001205 */
[-C--:B------:R-:W-:Y:S02]  /*0cd0*/  SHF.L.U32 R0, R9, R24.reuse, RZ ;  /* 0x0000001809007219 */ /* 0x080fe400000006ff */
[----:B------:R-:W-:Y:S01]  /*0ce0*/  SHF.R.U32.HI R5, RZ, R24, R5 ;  /* 0x00000018ff057219 */ /* 0x000fe20000011605 */
[----:B------:R-:W-:Y:S01]  /*0cf0*/  IMAD.MOV.U32 R4, RZ, RZ, R14 ;  /* 0x000000ffff047224 */ /* 0x000fe200078e000e */
[----:B------:R-:W-:Y:S01]  /*0d00*/  LOP3.LUT R7, RZ, R0, RZ, 0x33, !PT ;  /* 0x00000000ff077212 */ /* 0x000fe200078e33ff */
[----:B------:R-:W3:Y:S01]  /*0d10*/  LDC R26, c[0x0][0x610] ;  /* 0x00018400ff1a7b82 */ /* 0x000ee20000000800 */
[----:B------:R-:W-:Y:S05]  /*0d20*/  @!P0 BRA `(.L_x_10) ;  /* 0x0000000000288947 */ /* 0x000fea0003800000 */
[----:B------:R-:W4:Y:S02]  /*0d30*/  LDC R13, c[0x0][0x64c] ;  /* 0x00019300ff0d7b82 */ /* 0x000f240000000800 */
[----:B----4-:R-:W-:-:S05]  /*0d40*/  IADD3 R13, P0, R14, R13, RZ ;  /* 0x0000000d0e0d7210 */ /* 0x010fca0007f1e0ff */
        /* <DEDUP_REMOVED lines=8> */
.L_x_10:
[----:B-1----:R-:W-:Y:S01]  /*0dd0*/  SHF.R.U64 R4, R4, R23, R5 ;  /* 0x0000001704047219 */ /* 0x002fe20000001205 */
[----:B0-----:R-:W-:Y:S01]  /*0de0*/  VIADD R5, R21, 0xffffffff ;  /* 0xffffffff15057836 */ /* 0x001fe20000000000 */
[----:B------:R-:W-:Y:S02]  /*0df0*/  SHF.L.U32 R0, R27, R24, RZ ;  /* 0x000000181b007219 */ /* 0x000fe400000006ff */
[----:B------:R-:W-:Y:S01]  /*0e00*/  LOP3.LUT R7, R30, R7, RZ, 0xc0, !PT ;  /* 0x000000071e077212 */ /* 0x000fe200078ec0ff */
[----:B------:R-:W-:Y:S01]  /*0e10*/  IMAD.MOV R8, RZ, RZ, -R4 ;  /* 0x000000ffff087224 */ /* 0x000fe200078e0a04 */
[----:B------:R-:W-:Y:S02]  /*0e20*/  SEL R3, R3, R20, !P1 ;  /* 0x0000001403037207 */ /* 0x000fe40004800000 */
[----:B------:R-:W-:Y:S01]  /*0e30*/  LOP3.LUT R5, R10, R5, RZ, 0xc0, !PT ;  /* 0x000000050a057212 */ /* 0x000fe200078ec0ff */
[----:B------:R-:W-:Y:S02]  /*0e40*/  IMAD R4, R0, R4, R7 ;  /* 0x0000000400047224 */ /* 0x000fe400078e0207 */
[----:B--2---:R-:W-:-:S02]  /*0e50*/  IMAD R0, R8, R25, R14 ;  /* 0x0000001908007224 */ /* 0x004fc400078e020e */
[----:B---3--:R-:W-:Y:S02]  /*0e60*/  IMAD R3, R4, R26, R3 ;  /* 0x0000001a04037224 */ /* 0x008fe400078e0203 */
[----:B------:R-:W-:Y:S02]  /*0e70*/  IMAD.MOV.U32 R7, RZ, RZ, 0x1 ;  /* 0x00000001ff077424 */ /* 0x000fe400078e00ff */
[----:B------:R-:W-:-:S03]  /*0e80*/  IMAD R4, R0, R21, R5 ;  /* 0x0000001500047224 */ /* 0x000fc600078e0205 */
[----:B------:R-:W-:Y:S02]  /*0e90*/  PRMT R0, R7, 0x7610, R0 ;  /* 0x0000761007007816 */ /* 0x000fe40000000000 */
[----:B------:R-:W-:Y:S02]  /*0ea0*/  SEL R70, R4, R3, !P1 ;  /* 0x0000000304467207 */ /* 0x000fe40004800000 */
[----:B------:R-:W-:-:S07]  /*0eb0*/  SEL R71, R3, R4, !P1 ;  /* 0x0000000403477207 */ /* 0x000fce0004800000 */
.L_x_8:
[----:B------:R-:W-:-:S08]  /*0ec0*/  NOP ;  /* 0x0000000000007918 */ /* 0x000fd00000000000 */
[----:B------:R-:W0:Y:S02]  /*0ed0*/  USETMAXREG.TRY_ALLOC.CTAPOOL UP0, 0xe8 ;  /* 0x000000e8000079c8 */ /* 0x000e240008000600 */
[----:B0-----:R-:W-:-:S13]  /*0ee0*/  PLOP3.LUT P0, PT, PT, PT, UP0, 0x80, 0x0 ;  /* 0x000000000000781c */ /* 0x001fda0003f0f008 */
[----:B------:R-:W-:Y:S05]  /*0ef0*/  @!P0 BRA `(.L_x_8) ;  /* 0xfffffffc00f08947 */ /* 0x000fea000383ffff */
[----:B------:R-:W-:Y:S01]  /*0f00*/  ULDC.64 UR4, c[0x0][0x598] ;  /* 0x0001660000047ab9 */ /* 0x000fe20000000a00 */
[----:B------:R-:W-:Y:S01]  /*0f10*/  ULDC.64 UR40, c[0x0][0x208] ;  /* 0x0000820000287ab9 */ /* 0x000fe20000000a00 */
[----:B------:R-:W-:-:S04]  /*0f20*/  ISETP.NE.U32.AND P0, PT, RZ, UR4, PT ;  /* 0x00000004ff007c0c */ /* 0x000fc8000bf05070 */
[----:B------:R-:W-:-:S13]  /*0f30*/  ISETP.NE.AND.EX P0, PT, RZ, UR5, PT, P0 ;  /* 0x00000005ff007c0c */ /* 0x000fda000bf05300 */
[----:B------:R-:W-:Y:S05]  /*0f40*/  @!P0 BRA `(.L_x_11) ;  /* 0x00000000001c8947 */ /* 0x000fea0003800000 */
[----:B------:R-:W0:Y:S02]  /*0f50*/  LDC.64 R4, c[0x0][0x598] ;  /* 0x00016600ff047b82 */ /* 0x000e240000000a00 */
[----:B0-----:R-:W2:Y:S02]  /*0f60*/  LDG.E.64 R4, desc[UR40][R4.64] ;  /* 0x0000002804047981 */ /* 0x001ea4000c1e1b00 */
[----:B--2---:R-:W-:-:S04]  /*0f70*/  ISETP.NE.U32.AND P0, PT, R4, RZ, PT ;  /* 0x000000ff0400720c */ /* 0x004fc80003f05070 */
[----:B------:R-:W-:-:S13]  /*0f80*/  ISETP.NE.AND.EX P0, PT, R5, RZ, PT, P0 ;  /* 0x000000ff0500720c */ /* 0x000fda0003f05300 */
[----:B------:R-:W-:Y:S05]  /*0f90*/  @!P0 BRA `(.L_x_11) ;  /* 0x0000000000088947 */ /* 0x000fea0003800000 */
[----:B------:R0:W5:Y:S01]  /*0fa0*/  LD.E R23, desc[UR40][R4.64] ;  /* 0x0000002804177980 */ /* 0x000162000c101900 */
[----:B------:R-:W-:Y:S05]  /*0fb0*/  BRA `(.L_x_12) ;  /* 0x0000000000247947 */ /* 0x000fea0003800000 */
.L_x_11:
[----:B------:R-:W-:Y:S02]  /*0fc0*/  ULDC.64 UR4, c[0x0][0x588] ;  /* 0x0001620000047ab9 */ /* 0x000fe40000000a00 */
[----:B------:R-:W-:-:S04]  /*0fd0*/  ISETP.NE.U32.AND P0, PT, RZ, UR4, PT ;  /* 0x00000004ff007c0c */ /* 0x000fc8000bf05070 */
[----:B------:R-:W-:-:S13]  /*0fe0*/  ISETP.NE.AND.EX P0, PT, RZ, UR5, PT, P0 ;  /* 0x00000005ff007c0c */ /* 0x000fda000bf05300 */
[----:B------:R-:W-:Y:S05]  /*0ff0*/  @!P0 BRA `(.L_x_13) ;  /* 0x00000000000c8947 */ /* 0x000fea0003800000 */
[----:B------:R-:W0:Y:S02]  /*1000*/  LDC.64 R4, c[0x0][0x588] ;  /* 0x00016200ff047b82 */ /* 0x000e240000000a00 */
[----:B0-----:R1:W5:Y:S01]  /*1010*/  LDG.E R23, desc[UR40][R4.64] ;  /* 0x0000002804177981 */ /* 0x001362000c1e1900 */
[----:B------:R-:W-:Y:S05]  /*1020*/  BRA `(.L_x_12) ;  /* 0x0000000000087947 */ /* 0x000fea0003800000 */
.L_x_13:
[----:B------:R-:W-:Y:S02]  /*1030*/  ULDC UR4, c[0x0][0x580] ;  /* 0x0001600000047ab9 */ /* 0x000fe40000000800 */
[----:B------:R-:W-:-:S07]  /*1040*/  IMAD.U32 R23, RZ, RZ, UR4 ;  /* 0x00000004ff177e24 */ /* 0x000fce000f8e00ff */
.L_x_12:
[----:B------:R-:W-:Y:S02]  /*1050*/  ULDC.64 UR4, c[0x0][0x5a0] ;  /* 0x0001680000047ab9 */ /* 0x000fe40000000a00 */
[----:B------:R-:W-:-:S04]  /*1060*/  ISETP.NE.U32.AND P0, PT, RZ, UR4, PT ;  /* 0x00000004ff007c0c */ /* 0x000fc8000bf05070 */
[----:B------:R-:W-:-:S13]  /*1070*/  ISETP.NE.AND.EX P0, PT, RZ, UR5, PT, P0 ;  /* 0x00000005ff007c0c */ /* 0x000fda000bf05300 */
[----:B------:R-:W-:Y:S05]  /*1080*/  @!P0 BRA `(.L_x_14) ;  /* 0x00000000001c8947 */ /* 0x000fea0003800000 */
[----:B01----:R-:W0:Y:S02]  /*1090*/  LDC.64 R4, c[0x0][0x5a0] ;  /* 0x00016800ff047b82 */ /* 0x003e240000000a00 */
[----:B0-----:R-:W2:Y:S02]  /*10a0*/  LDG.E.64 R4, desc[UR40][R4.64] ;  /* 0x0000002804047981 */ /* 0x001ea4000c1e1b00 */
[----:B--2---:R-:W-:-:S04]  /*10b0*/  ISETP.NE.U32.AND P0, PT, R4, RZ, PT ;  /* 0x000000ff0400720c */ /* 0x004fc80003f05070 */
[----:B------:R-:W-:-:S13]  /*10c0*/  ISETP.NE.AND.EX P0, PT, R5, RZ, PT, P0 ;  /* 0x000000ff0500720c */ /* 0x000fda0003f05300 */
[----:B------:R-:W-:Y:S05]  /*10d0*/  @!P0 BRA `(.L_x_14) ;  /* 0x0000000000088947 */ /* 0x000fea0003800000 */
[----:B------:R0:W5:Y:S01]  /*10e0*/  LD.E R58, desc[UR40][R4.64] ;  /* 0x00000028043a7980 */ /* 0x000162000c101900 */
[----:B------:R-:W-:Y:S05]  /*10f0*/  BRA `(.L_x_15) ;  /* 0x0000000000247947 */ /* 0x000fea0003800000 */
.L_x_14:
[----:B------:R-:W-:Y:S02]  /*1100*/  ULDC.64 UR4, c[0x0][0x590] ;  /* 0x0001640000047ab9 */ /* 0x000fe40000000a00 */
[----:B------:R-:W-:-:S04]  /*1110*/  ISETP.NE.U32.AND P0, PT, RZ, UR4, PT ;  /* 0x00000004ff007c0c */ /* 0x000fc8000bf05070 */
[----:B------:R-:W-:-:S13]  /*1120*/  ISETP.NE.AND.EX P0, PT, RZ, UR5, PT, P0 ;  /* 0x00000005ff007c0c */ /* 0x000fda000bf05300 */
[----:B------:R-:W-:Y:S05]  /*1130*/  @!P0 BRA `(.L_x_16) ;  /* 0x00000000000c8947 */ /* 0x000fea0003800000 */
[----:B------:R-:W2:Y:S02]  /*1140*/  LDC.64 R58, c[0x0][0x590] ;  /* 0x00016400ff3a7b82 */ /* 0x000ea40000000a00 */
[----:B--2---:R2:W5:Y:S01]  /*1150*/  LDG.E R58, desc[UR40][R58.64] ;  /* 0x000000283a3a7981 */ /* 0x004562000c1e1900 */
[----:B------:R-:W-:Y:S05]  /*1160*/  BRA `(.L_x_15) ;  /* 0x0000000000087947 */ /* 0x000fea0003800000 */
.L_x_16:
[----:B------:R-:W-:Y:S02]  /*1170*/  ULDC UR4, c[0x0][0x584] ;  /* 0x0001610000047ab9 */ /* 0x000fe40000000800 */
[----:B------:R-:W-:-:S07]  /*1180*/  IMAD.U32 R58, RZ, RZ, UR4 ;  /* 0x00000004ff3a7e24 */ /* 0x000fce000f8e00ff */
.L_x_15:
[----:B------:R-:W-:-:S13]  /*1190*/  LOP3.LUT P0, RZ, R0, 0xff, RZ, 0xc0, !PT ;  /* 0x000000ff00ff7812 */ /* 0x000fda000780c0ff */
[----:B------:R-:W-:Y:S05]  /*11a0*/  @!P0 EXIT ;  /* 0x000000000000894d */ /* 0x000fea0003800000 */
[----:B------:R-:W3:Y:S01]  /*11b0*/  LDC R61, c[0x0][0x658] ;  /* 0x00019600ff3d7b82 */ /* 0x000ee20000000800 */
[----:B------:R-:W-:Y:S01]  /*11c0*/  ULDC.64 UR6, c[0x0][0x288] ;  /* 0x0000a20000067ab9 */ /* 0x000fe20000000a00 */
[----:B------:R-:W-:Y:S01]  /*11d0*/  LOP3.LUT R6, R6, 0x1, RZ, 0xc0, !PT ;  /* 0x0000000106067812 */ /* 0x000fe200078ec0ff */
[----:B------:R-:W-:Y:S01]  /*11e0*/  UIADD3 UR4, UR7, 0x7f, URZ ;  /* 0x0000007f07047890 */ /* 0x000fe2000fffe03f */
[----:B------:R-:W-:Y:S01]  /*11f0*/  SHF.R.U32.HI R0, RZ, 0x2, R63 ;  /* 0x00000002ff007819 */ /* 0x000fe2000001163f */
[----:B------:R-:W-:Y:S01]  /*1200*/  IMAD.U32 R3, RZ, RZ, UR6 ;  /* 0x00000006ff037e24 */ /* 0x000fe2000f8e00ff */
[----:B------:R-:W-:Y:S01]  /*1210*/  SHF.R.U32.HI R11, RZ, 0x1, R11 ;  /* 0x00000001ff0b7819 */ /* 0x000fe2000001160b */
[----:B------:R-:W-:Y:S01]  /*1220*/  USHF.R.S32.HI UR5, URZ, 0x1f, UR4 ;  /* 0x0000001f3f057899 */ /* 0x000fe20008011404 */
[----:B01----:R-:W0:Y:S01]  /*1230*/  LDC.64 R4, c[0x0][0x5c8] ;  /* 0x00017200ff047b82 */ /* 0x003e220000000a00 */
[----:B------:R-:W-:Y:S01]  /*1240*/  LOP3.LUT R62, R63, 0x3, RZ, 0xc0, !PT ;  /* 0x000000033f3e7812 */ /* 0x000fe200078ec0ff */
[----:B------:R-:W-:Y:S01]  /*1250*/  IMAD.SHL.U32 R7, R6, 0x40, RZ ;  /* 0x0000004006077824 */ /* 0x000fe200078e00ff */
[----:B------:R-:W-:Y:S01]  /*1260*/  LOP3.LUT R0, R0, 0x7, RZ, 0xc0, !PT ;  /* 0x0000000700007812 */ /* 0x000fe200078ec0ff */
[----:B------:R-:W-:Y:S01]  /*1270*/  ULEA.HI UR5, UR5, UR4, URZ, 0x7 ;  /* 0x0000000405057291 */ /* 0x000fe2000f8f383f */
[----:B------:R-:W-:Y:S01]  /*1280*/  LOP3.LUT R11, R11, 0x30, RZ, 0xc0, !PT ;  /* 0x000000300b0b7812 */ /* 0x000fe200078ec0ff */
[----:B------:R-:W-:Y:S01]  /*1290*/  IMAD R62, R62, -0x2, R3 ;  /* 0xfffffffe3e3e7824 */ /* 0x000fe200078e0203 */
[--C-:B------:R-:W-:Y:S01]  /*12a0*/  LOP3.LUT R56, R7, 0x40, R0.reuse, 0xe2, !PT ;  /* 0x0000004007387812 */ /* 0x100fe200078ee200 */
[----:B------:R-:W1:Y:S01]  /*12b0*/  LDC R65, c[0x0][0x600] ;  /* 0x00018000ff417b82 */ /* 0x000e620000000800 */
[----:B------:R-:W-:Y:S01]  /*12c0*/  IADD3 R3, RZ, -R11, -R0 ;  /* 0x8000000bff037210 */ /* 0x000fe20007ffe800 */
[----:B------:R-:W-:Y:S01]  /*12d0*/  IMAD.MOV.U32 R0, RZ, RZ, -0x1 ;  /* 0xffffffffff007424 */ /* 0x000fe200078e00ff */
[----:B------:R-:W-:Y:S01]  /*12e0*/  USHF.R.S32.HI UR43, URZ, 0x7, UR5 ;  /* 0x000000073f2b7899 */ /* 0x000fe20008011405 */
[----:B------:R-:W-:Y:S01]  /*12f0*/  IMAD.MOV.U32 R8, RZ, RZ, 0x1 ;  /* 0x00000001ff087424 */ /* 0x000fe200078e00ff */
[C---:B------:R-:W-:Y:S01]  /*1300*/  LOP3.LUT R64, R63.reuse, 0x80, RZ, 0xc0, !PT ;  /* 0x000000803f407812 */ /* 0x040fe200078ec0ff */
[----:B------:R-:W-:Y:S01]  /*1310*/  IMAD R3, R6, -0x40, R3 ;  /* 0xffffffc006037824 */ /* 0x000fe200078e0203 */
[----:B------:R-:W-:Y:S01]  /*1320*/  UISETP.LT.AND UP0, UPT, UR43, 0x1, UPT ;  /* 0x000000012b00788c */ /* 0x000fe2000bf01270 */
[----:B---3--:R-:W-:Y:S01]  /*1330*/  SHF.L.U32 R0, R0, R61, RZ ;  /* 0x0000003d00007219 */ /* 0x008fe200000006ff */
[----:B------:R-:W-:Y:S01]  /*1340*/  ULDC UR4, c[0x0][0x284] ;  /* 0x0000a10000047ab9 */ /* 0x000fe20000000800 */
[----:B------:R-:W-:Y:S01]  /*1350*/  LOP3.LUT R56, R56, R11, RZ, 0xfc, !PT ;  /* 0x0000000b38387212 */ /* 0x000fe200078efcff */
[----:B------:R-:W-:Y:S01]  /*1360*/  USEL UR44, UR43, 0x1, UP0 ;  /* 0x000000012b2c7887 */ /* 0x000fe20008000000 */
[----:B------:R-:W-:Y:S01]  /*1370*/  SHF.L.U32 R61, R8, R61, RZ ;  /* 0x0000003d083d7219 */ /* 0x000fe200000006ff */
[----:B------:R-:W-:Y:S01]  /*1380*/  IMAD.SHL.U32 R63, R63, 0x2, RZ ;  /* 0x000000023f3f7824 */ /* 0x000fe200078e00ff */
[----:B------:R-:W-:Y:S01]  /*1390*/  LOP3.LUT R68, R18, 0x1, RZ, 0xfc, !PT ;  /* 0x0000000112447812 */ /* 0x000fe200078efcff */
[----:B------:R-:W-:Y:S01]  /*13a0*/  VIADD R67, R3, UR4 ;  /* 0x0000000403437c36 */ /* 0x000fe20008000000 */
[C---:B0-----:R-:W-:Y:S01]  /*13b0*/  SHF.L.U64.HI R60, R4.reuse, 0x3, R5 ;  /* 0x00000003043c7819 */ /* 0x041fe20000010205 */
[----:B--2---:R-:W-:Y:S01]  /*13c0*/  IMAD.SHL.U32 R59, R4, 0x8, RZ ;  /* 0x00000008043b7824 */ /* 0x004fe200078e00ff */
[----:B------:R-:W-:Y:S01]  /*13d0*/  SHF.R.U32.HI R64, RZ, 0x7, R64 ;  /* 0x00000007ff407819 */ /* 0x000fe20000011640 */
[----:B------:R-:W-:Y:S01]  /*13e0*/  IMAD.MOV.U32 R57, RZ, RZ, RZ ;  /* 0x000000ffff397224 */ /* 0x000fe200078e00ff */
[----:B------:R-:W-:Y:S01]  /*13f0*/  LOP3.LUT R66, RZ, R0, RZ, 0x33, !PT ;  /* 0x00000000ff427212 */ /* 0x000fe200078e33ff */
[----:B------:R-:W-:Y:S01]  /*1400*/  UIADD3 UR44, UR43, -UR44, URZ ;  /* 0x8000002c2b2c7290 */ /* 0x000fe2000fffe03f */
[----:B------:R-:W-:Y:S01]  /*1410*/  UMOV UR36, URZ ;  /* 0x0000003f00247c82 */ /* 0x000fe20008000000 */
[----:B-1----:R-:W-:Y:S01]  /*1420*/  VIADD R65, R65, 0xffffffff ;  /* 0xffffffff41417836 */ /* 0x002fe20000000000 */
[----:B------:R-:W-:-:S09]  /*1430*/  UMOV UR42, URZ ;  /* 0x0000003f002a7c82 */ /* 0x000fd20008000000 */
.L_x_98:
[----:B0-----:R-:W0:Y:S01]  /*1440*/  SHFL.IDX PT, R0, R64, RZ, 0x1f ;  /* 0x00001fff40007589 */ /* 0x001e2200000e0000 */
[----:B-1----:R-:W1:Y:S01]  /*1450*/  S2UR UR7, SR_CgaCtaId ;  /* 0x00000000000779c3 */ /* 0x002e620000008800 */
[----:B------:R-:W-:Y:S01]  /*1460*/  UMOV UR6, 0x400 ;  /* 0x0000040000067882 */ /* 0x000fe20000000000 */
[----:B0-----:R-:W-:Y:S01]  /*1470*/  R2UR UR4, R0 ;  /* 0x00000000000472ca */ /* 0x001fe200000e0000 */
[----:B-1----:R-:W-:-:S12]  /*1480*/  ULEA UR6, UR7, UR6, 0x18 ;  /* 0x0000000607067291 */ /* 0x002fd8000f8ec03f */
[----:B------:R-:W-:-:S04]  /*1490*/  ULEA.HI UR5, UR4, UR4, URZ, 0x1 ;  /* 0x0000000404057291 */ /* 0x000fc8000f8f083f */
[----:B------:R-:W-:-:S04]  /*14a0*/  ULOP3.LUT UR5, UR5, 0x7fffe, URZ, 0xc0, !UPT ;  /* 0x0007fffe05057892 */ /* 0x000fc8000f8ec03f */
[----:B------:R-:W-:-:S03]  /*14b0*/  UIADD3 UR5, UR4, -UR5, URZ ;  /* 0x8000000504057290 */ /* 0x000fc6000fffe03f */
[----:B------:R-:W-:Y:S01]  /*14c0*/  ULDC UR4, c[0x0][0x28c] ;  /* 0x0000a30000047ab9 */ /* 0x000fe20000000800 */
[----:B------:R-:W-:Y:S01]  /*14d0*/  ULEA UR5, UR5, UR6, 0xd ;  /* 0x0000000605057291 */ /* 0x000fe2000f8e683f */
[----:B------:R-:W-:-:S03]  /*14e0*/  ISETP.LT.AND P0, PT, RZ, UR4, PT ;  /* 0x00000004ff007c0c */ /* 0x000fc6000bf01270 */
[----:B------:R-:W-:-:S04]  /*14f0*/  UIADD3 UR5, UR5, 0x100, URZ ;  /* 0x0000010005057890 */ /* 0x000fc8000fffe03f */
[----:B------:R-:W-:-:S04]  /*1500*/  USHF.R.U32.HI UR5, URZ, 0x4, UR5 ;  /* 0x000000043f057899 */ /* 0x000fc80008011605 */
[----:B------:R-:W-:-:S04]  /*1510*/  ULOP3.LUT UR5, UR5, 0x3fff, URZ, 0xc0, !UPT ;  /* 0x00003fff05057892 */ /* 0x000fc8000f8ec03f */
[----:B------:R-:W-:Y:S01]  /*1520*/  ULOP3.LUT UR45, UR5, 0x10000, URZ, 0xfc, !UPT ;  /* 0x00010000052d7892 */ /* 0x000fe2000f8efc3f */
[----:B---345:R-:W-:Y:S11]  /*1530*/  @P0 BRA `(.L_x_17) ;  /* 0x0000000000400947 */ /* 0x038ff60003800000 */
[----:B------:R-:W-:Y:S01]  /*1540*/  MOV R0, 0x0 ;  /* 0x0000000000007802 */ /* 0x000fe20000000f00 */
[----:B------:R-:W-:Y:S01]  /*1550*/  ULDC.64 UR4, c[0x4][0x68] ;  /* 0x01001a0000047ab9 */ /* 0x000fe20000000a00 */
[----:B------:R-:W-:Y:S01]  /*1560*/  ULDC.64 UR6, c[0x4][0x8] ;  /* 0x0100020000067ab9 */ /* 0x000fe20000000a00 */
[----:B------:R-:W-:Y:S01]  /*1570*/  IMAD.U32 R4, RZ, RZ, UR4 ;  /* 0x00000004ff047e24 */ /* 0x000fe2000f8e00ff */
[----:B------:R0:W1:Y:S01]  /*1580*/  LDC.64 R14, c[0x4][R0] ;  /* 0x01000000000e7b82 */ /* 0x0000620000000a00 */
[----:B------:R-:W-:Y:S01]  /*1590*/  IMAD.U32 R5, RZ, RZ, UR5 ;  /* 0x00000005ff057e24 */ /* 0x000fe2000f8e00ff */
[----:B------:R-:W-:Y:S01]  /*15a0*/  ULDC.64 UR4, c[0x4][0x70] ;  /* 0x01001c0000047ab9 */ /* 0x000fe20000000a00 */
[----:B------:R-:W-:Y:S02]  /*15b0*/  IMAD.U32 R10, RZ, RZ, UR6 ;  /* 0x00000006ff0a7e24 */ /* 0x000fe4000f8e00ff */
[----:B------:R-:W-:Y:S02]  /*15c0*/  IMAD.U32 R6, RZ, RZ, UR4 ;  /* 0x00000004ff067e24 */ /* 0x000fe4000f8e00ff */
[----:B------:R-:W-:-:S02]  /*15d0*/  IMAD.U32 R7, RZ, RZ, UR5 ;  /* 0x00000005ff077e24 */ /* 0x000fc4000f8e00ff */
[----:B------:R-:W-:Y:S02]  /*15e0*/  IMAD.U32 R11, RZ, RZ, UR7 ;  /* 0x00000007ff0b7e24 */ /* 0x000fe4000f8e00ff */
[----:B------:R-:W-:Y:S02]  /*15f0*/  IMAD.MOV.U32 R8, RZ, RZ, 0x1e1 ;  /* 0x000001e1ff087424 */ /* 0x000fe400078e00ff */
[----:B------:R-:W-:Y:S02]  /*1600*/  IMAD.MOV.U32 R12, RZ, RZ, 0x1 ;  /* 0x00000001ff0c7424 */ /* 0x000fe400078e00ff */
[----:B0-----:R-:W-:-:S07]  /*1610*/  IMAD.MOV.U32 R13, RZ, RZ, RZ ;  /* 0x000000ffff0d7224 */ /* 0x001fce00078e00ff */
[----:B------:R-:W-:-:S07]  /*1620*/  LEPC R20, `(.L_x_17) ;  /* 0x000000001014794e */ /* 0x000fce0000000000 */
[----:B-1---5:R-:W-:Y:S05]  /*1630*/  CALL.ABS.NOINC R14 ;  /* 0x000000000e007343 */ /* 0x022fea0003c00000 */
.L_x_17:
[----:B------:R-:W-:-:S13]  /*1640*/  ISETP.NE.AND P0, PT, R68, 0x3, PT ;  /* 0x000000034400780c */ /* 0x000fda0003f05270 */
[----:B------:R-:W-:Y:S05]  /*1650*/  @!P0 BRA `(.L_x_18) ;  /* 0x0000000000048947 */ /* 0x000fea0003800000 */
[----:B------:R-:W-:Y:S01]  /*1660*/  BPT.TRAP 0x1 ;  /* 0x000000040000795c */ /* 0x000fe20000300000 */
.L_x_18:
[----:B------:R-:W0:Y:S01]  /*1670*/  S2UR UR5, SR_CgaCtaId ;  /* 0x00000000000579c3 */ /* 0x000e220000008800 */
[----:B------:R-:W-:Y:S01]  /*1680*/  UMOV UR4, 0x400 ;  /* 0x0000040000047882 */ /* 0x000fe20000000000 */
[----:B------:R-:W-:Y:S02]  /*1690*/  IMAD.U32 R0, RZ, RZ, UR36 ;  /* 0x00000024ff007e24 */ /* 0x000fe4000f8e00ff */
[----:B------:R-:W-:-:S03]  /*16a0*/  IMAD.U32 R3, RZ, RZ, UR42 ;  /* 0x0000002aff037e24 */ /* 0x000fc6000f8e00ff */
[----:B------:R-:W-:Y:S01]  /*16b0*/  SHF.L.U32 R0, R0, 0x1f, RZ ;  /* 0x0000001f00007819 */ /* 0x000fe200000006ff */
[----:B0-----:R-:W-:-:S06]  /*16c0*/  ULEA UR4, UR5, UR4, 0x18 ;  /* 0x0000000405047291 */ /* 0x001fcc000f8ec03f */
[----:B------:R-:W-:-:S04]  /*16d0*/  IMAD.U32 R6, RZ, RZ, UR4 ;  /* 0x00000004ff067e24 */ /* 0x000fc8000f8e00ff */
[----:B------:R-:W-:-:S04]  /*16e0*/  IMAD R3, R3, 0x8, R6 ;  /* 0x0000000803037824 */ /* 0x000fc800078e0206 */
[----:B------:R0:W1:Y:S01]  /*16f0*/  SYNCS.PHASECHK.TRANS64.TRYWAIT P1, [R3+URZ], R0 ;  /* 0x00000000030075a7 */ /* 0x000062000802017f */
[----:B------:R-:W-:Y:S05]  /*1700*/  @!P0 BRA `(.L_x_19) ;  /* 0x0000000000048947 */ /* 0x000fea0003800000 */
[----:B------:R-:W-:Y:S01]  /*1710*/  BPT.TRAP 0x1 ;  /* 0x000000040000795c */ /* 0x000fe20000300000 */
.L_x_19:
[----:B------:R-:W-:-:S05]  /*1720*/  IMAD.U32 R4, RZ, RZ, UR44 ;  /* 0x0000002cff047e24 */ /* 0x000fca000f8e00ff */
[----:B------:R-:W-:Y:S01]  /*1730*/  ISETP.GE.AND P2, PT, R4, 0x1, PT ;  /* 0x000000010400780c */ /* 0x000fe20003f46270 */
[----:B-1----:R-:W-:-:S12]  /*1740*/  @P1 BRA `(.L_x_20) ;  /* 0x0000000000081947 */ /* 0x002fd80003800000 */
[----:B------:R-:W1:Y:S02]  /*1750*/  SYNCS.PHASECHK.TRANS64.TRYWAIT P1, [R3+URZ], R0 ;  /* 0x00000000030075a7 */ /* 0x000e64000802017f */
[----:B-1----:R-:W-:Y:S05]  /*1760*/  @!P1 BRA `(.L_x_21) ;  /* 0x0000005000e89947 */ /* 0x002fea0003800000 */
.L_x_20:
[----:B------:R-:W-:Y:S05]  /*1770*/  WARPSYNC.ALL ;  /* 0x0000000000007948 */ /* 0x000fea0003800000 */
[----:B------:R-:W-:Y:S01]  /*1780*/  R2UR UR4, R6 ;  /* 0x00000000060472ca */ /* 0x000fe200000e0000 */
[----:B------:R-:W-:Y:S01]  /*1790*/  ULEA UR8, UR42, UR45, 0xc ;  /* 0x0000002d2a087291 */ /* 0x000fe2000f8e603f */
[----:B------:R-:W-:Y:S01]  /*17a0*/  WARPGROUP.ARRIVE ;  /* 0x00000000000079c5 */ /* 0x000fe20000000000 */
[----:B------:R-:W-:Y:S01]  /*17b0*/  UMOV UR9, 0x40000040 ;  /* 0x4000004000097882 */ /* 0x000fe20000000000 */
[----:B------:R-:W-:Y:S01]  /*17c0*/  UMOV UR11, 0x40000040 ;  /* 0x40000040000b7882 */ /* 0x000fe20000000000 */
[----:B------:R-:W-:Y:S01]  /*17d0*/  UIADD3 UR12, UR8, 0x2, URZ ;  /* 0x00000002080c7890 */ /* 0x000fe2000fffe03f */
[----:B------:R-:W-:Y:S01]  /*17e0*/  UMOV UR13, 0x40000040 ;  /* 0x40000040000d7882 */ /* 0x000fe20000000000 */
[----:B------:R-:W-:-:S06]  /*17f0*/  UMOV UR15, 0x40000040 ;  /* 0x40000040000f7882 */ /* 0x000fcc0000000000 */
[----:B------:R-:W-:-:S04]  /*1800*/  UIADD3 UR4, UR4, 0x20100, URZ ;  /* 0x0002010004047890 */ /* 0x000fc8000fffe03f */
[----:B------:R-:W-:-:S04]  /*1810*/  USHF.R.U32.HI UR4, URZ, 0x4, UR4 ;  /* 0x000000043f047899 */ /* 0x000fc80008011604 */
[----:B------:R-:W-:-:S04]  /*1820*/  ULOP3.LUT UR4, UR4, 0x3fff, URZ, 0xc0, !UPT ;  /* 0x00003fff04047892 */ /* 0x000fc8000f8ec03f */
[----:B------:R-:W-:-:S04]  /*1830*/  ULOP3.LUT UR4, UR4, 0x10000, URZ, 0xfc, !UPT ;  /* 0x0001000004047892 */ /* 0x000fc8000f8efc3f */
[----:B------:R-:W-:-:S04]  /*1840*/  ULEA UR6, UR42, UR4, 0xb ;  /* 0x000000042a067291 */ /* 0x000fc8000f8e583f */
[----:B------:R-:W-:-:S03]  /*1850*/  UIADD3 UR14, UR6, 0x2, URZ ;  /* 0x00000002060e7890 */ /* 0x000fc6000fffe03f */
[----:B------:R-:W-:Y:S02]  /*1860*/  UMOV UR10, UR6 ;  /* 0x00000006000a7c82 */ /* 0x000fe40008000000 */
[----:B------:R-:W-:Y:S01]  /*1870*/  HGMMA.64x64x8.F32.TF32 R24, gdesc[UR8], RZ, !UPT, gsb0 ;  /* 0x04e00000081879f0 */ /* 0x000fe2000c0028ff */
[----:B------:R-:W-:Y:S01]  /*1880*/  UIADD3 UR10, UR6, 0x606, URZ ;  /* 0x00000606060a7890 */ /* 0x000fe2000fffe03f */
[----:B------:R-:W-:Y:S01]  /*1890*/  UMOV UR9, 0x40000040 ;  /* 0x4000004000097882 */ /* 0x000fe20000000000 */
[----:B------:R-:W-:Y:S01]  /*18a0*/  UMOV UR11, 0x40000040 ;  /* 0x40000040000b7882 */ /* 0x000fe20000000000 */
[----:B------:R-:W-:Y:S02]  /*18b0*/  WARPGROUP.DEPBAR.LE gsb0, 0x0 ;  /* 0x00008000000079c5 */ /* 0x000fe40000010000 */
[----:B------:R-:W-:-:S06]  /*18c0*/  WARPGROUP.ARRIVE ;  /* 0x00000000000079c5 */ /* 0x000fcc0000000000 */
[----:B------:R-:W-:Y:S01]  /*18d0*/  HGMMA.64x64x8.F32.TF32 R24, gdesc[UR12], R24, gsb0 ;  /* 0x04e000000c1879f0 */ /* 0x000fe20008002818 */
[----:B------:R-:W-:Y:S02]  /*18e0*/  UIADD3 UR12, UR8, 0x4, URZ ;  /* 0x00000004080c7890 */ /* 0x000fe4000fffe03f */
        /* <DEDUP_REMOVED lines=87> */
[----:B------:R-:W-:Y:S01]  /*1e60*/  UIADD3 UR8, UR8, 0xc06, URZ ;  /* 0x00000c0608087890 */ /* 0x000fe2000fffe03f */
[----:B------:R-:W-:Y:S02]  /*1e70*/  WARPGROUP.DEPBAR.LE gsb0, 0x0 ;  /* 0x00008000000079c5 */ /* 0x000fe40000010000 */
[----:B------:R-:W-:-:S06]  /*1e80*/  WARPGROUP.ARRIVE ;  /* 0x00000000000079c5 */ /* 0x000fcc0000000000 */
[----:B------:R-:W-:Y:S03]  /*1e90*/  HGMMA.64x64x8.F32.TF32 R24, gdesc[UR12], R24, gsb0 ;  /* 0x04e000000c1879f0 */ /* 0x000fe60008002818 */
[----:B------:R-:W-:Y:S02]  /*1ea0*/  WARPGROUP.DEPBAR.LE gsb0, 0x0 ;  /* 0x00008000000079c5 */ /* 0x000fe40000010000 */
[----:B------:R-:W-:-:S06]  /*1eb0*/  WARPGROUP.ARRIVE ;  /* 0x00000000000079c5 */ /* 0x000fcc0000000000 */
[----:B------:R-:W-:Y:S03]  /*1ec0*/  HGMMA.64x64x8.F32.TF32 R24, gdesc[UR8], R24, gsb0 ;  /* 0x04e00000081879f0 */ /* 0x000fe60008002818 */
[----:B------:R-:W-:Y:S02]  /*1ed0*/  WARPGROUP.DEPBAR.LE gsb0, 0x0 ;  /* 0x00008000000079c5 */ /* 0x000fe40000010000 */
[----:B------:R-:W-:Y:S05]  /*1ee0*/  @!P2 BRA `(.L_x_22) ;  /* 0x000000080078a947 */ /* 0x000fea0003800000 */
[----:B------:R-:W-:Y:S01]  /*1ef0*/  UIADD3 UR5, UR42, 0x1, URZ ;  /* 0x000000012a057890 */ /* 0x000fe2000fffe03f */
[----:B01----:R-:W-:Y:S02]  /*1f00*/  IMAD.U32 R0, RZ, RZ, UR44 ;  /* 0x0000002cff007e24 */ /* 0x003fe4000f8e00ff */
[----:B------:R-:W-:Y:S01]  /*1f10*/  IMAD.U32 R3, RZ, RZ, UR42 ;  /* 0x0000002aff037e24 */ /* 0x000fe2000f8e00ff */
[----:B------:R-:W-:-:S04]  /*1f20*/  UISETP.NE.AND UP0, UPT, UR5, 0x2, UPT ;  /* 0x000000020500788c */ /* 0x000fc8000bf05270 */
[----:B------:R-:W-:Y:S02]  /*1f30*/  USEL UR6, URZ, 0x1, UP0 ;  /* 0x000000013f067887 */ /* 0x000fe40008000000 */
[----:B------:R-:W-:Y:S02]  /*1f40*/  USEL UR5, UR5, URZ, UP0 ;  /* 0x0000003f05057287 */ /* 0x000fe40008000000 */
[----:B------:R-:W-:-:S06]  /*1f50*/  ULOP3.LUT UR6, UR36, UR6, URZ, 0x3c, !UPT ;  /* 0x0000000624067292 */ /* 0x000fcc000f8e3c3f */
[----:B------:R-:W-:-:S07]  /*1f60*/  IMAD.U32 R7, RZ, RZ, UR6 ;  /* 0x00000006ff077e24 */ /* 0x000fce000f8e00ff */
.L_x_29:
[----:B------:R-:W-:Y:S05]  /*1f70*/  @!P0 BRA `(.L_x_23) ;  /* 0x0000000000048947 */ /* 0x000fea0003800000 */
[----:B------:R-:W-:Y:S01]  /*1f80*/  BPT.TRAP 0x1 ;  /* 0x000000040000795c */ /* 0x000fe20000300000 */
.L_x_23:
[----:B------:R-:W0:Y:S01]  /*1f90*/  S2UR UR7, SR_CgaCtaId ;  /* 0x00000000000779c3 */ /* 0x000e220000008800 */
[----:B------:R-:W-:Y:S01]  /*1fa0*/  UMOV UR6, 0x400 ;  /* 0x0000040000067882 */ /* 0x000fe20000000000 */
[----:B------:R-:W-:Y:S01]  /*1fb0*/  IMAD.U32 R5, RZ, RZ, UR5 ;  /* 0x00000005ff057e24 */ /* 0x000fe2000f8e00ff */
[----:B------:R-:W-:Y:S01]  /*1fc0*/  SHF.L.U32 R4, R7, 0x1f, RZ ;  /* 0x0000001f07047819 */ /* 0x000fe200000006ff */
[----:B0-----:R-:W-:-:S06]  /*1fd0*/  ULEA UR6, UR7, UR6, 0x18 ;  /* 0x0000000607067291 */ /* 0x001fcc000f8ec03f */
[----:B------:R-:W-:-:S04]  /*1fe0*/  IMAD.U32 R6, RZ, RZ, UR6 ;  /* 0x00000006ff067e24 */ /* 0x000fc8000f8e00ff */
[----:B------:R-:W-:-:S04]  /*1ff0*/  IMAD R5, R5, 0x8, R6 ;  /* 0x0000000805057824 */ /* 0x000fc800078e0206 */
[----:B------:R0:W1:Y:S01]  /*2000*/  SYNCS.PHASECHK.TRANS64.TRYWAIT P1, [R5+URZ], R4 ;  /* 0x00000004050075a7 */ /* 0x000062000802017f */
[----:B------:R-:W-:Y:S05]  /*2010*/  @!P0 BRA `(.L_x_24) ;  /* 0x0000000000048947 */ /* 0x000fea0003800000 */
[----:B------:R-:W-:Y:S01]  /*2020*/  BPT.TRAP 0x1 ;  /* 0x000000040000795c */ /* 0x000fe20000300000 */
.L_x_24:
[----:B-1----:R-:W-:Y:S05]  /*2030*/  @P1 BRA `(.L_x_25) ;  /* 0x0000000000081947 */ /* 0x002fea0003800000 */
[----:B------:R-:W1:Y:S02]  /*2040*/  SYNCS.PHASECHK.TRANS64.TRYWAIT P1, [R5+URZ], R4 ;  /* 0x00000004050075a7 */ /* 0x000e64000802017f */
[----:B-1----:R-:W-:Y:S05]  /*2050*/  @!P1 BRA `(.L_x_26) ;  /* 0x0000004800c09947 */ /* 0x002fea0003800000 */
.L_x_25:
[----:B------:R-:W-:Y:S01]  /*2060*/  ULEA UR8, UR5, UR4, 0xb ;  /* 0x0000000405087291 */ /* 0x000fe2000f8e583f */
[----:B------:R-:W-:Y:S01]  /*2070*/  WARPGROUP.ARRIVE ;  /* 0x00000000000079c5 */ /* 0x000fe20000000000 */
[----:B------:R-:W-:Y:S01]  /*2080*/  ULEA UR6, UR5, UR45, 0xc ;  /* 0x0000002d05067291 */ /* 0x000fe2000f8e603f */
[----:B------:R-:W-:Y:S01]  /*2090*/  UMOV UR15, 0x40000040 ;  /* 0x40000040000f7882 */ /* 0x000fe20000000000 */
[----:B------:R-:W-:Y:S01]  /*20a0*/  UMOV UR13, 0x40000040 ;  /* 0x40000040000d7882 */ /* 0x000fe20000000000 */
[----:B------:R-:W-:Y:S02]  /*20b0*/  UIADD3 UR10, UR8, 0x606, URZ ;  /* 0x00000606080a7890 */ /* 0x000fe4000fffe03f */
[----:B------:R-:W-:Y:S02]  /*20c0*/  UMOV UR14, UR8 ;  /* 0x00000008000e7c82 */ /* 0x000fe40008000000 */
[----:B------:R-:W-:Y:S01]  /*20d0*/  UMOV UR12, UR6 ;  /* 0x00000006000c7c82 */ /* 0x000fe20008000000 */
[----:B------:R-:W-:Y:S01]  /*20e0*/  UMOV UR11, 0x40000040 ;  /* 0x40000040000b7882 */ /* 0x000fe20000000000 */
[----:B------:R-:W-:Y:S01]  /*20f0*/  HGMMA.64x64x8.F32.TF32 R24, gdesc[UR12], R24, gsb0 ;  /* 0x04e000000c1879f0 */ /* 0x000fe20008002818 */
[----:B------:R-:W-:-:S02]  /*2100*/  UIADD3 UR14, UR8, 0x2, URZ ;  /* 0x00000002080e7890 */ /* 0x000fc4000fffe03f */
[----:B------:R-:W-:Y:S01]  /*2110*/  UIADD3 UR12, UR6, 0x2, URZ ;  /* 0x00000002060c7890 */ /* 0x000fe2000fffe03f */
[----:B------:R-:W-:Y:S01]  /*2120*/  UMOV UR15, 0x40000040 ;  /* 0x40000040000f7882 */ /* 0x000fe20000000000 */
        /* <DEDUP_REMOVED lines=102> */
[----:B------:R-:W-:Y:S01]  /*2790*/  BPT.TRAP 0x1 ;  /* 0x000000040000795c */ /* 0x000fe20000300000 */
.L_x_27:
[----:B------:R-:W-:-:S13]  /*27a0*/  ISETP.NE.AND P1, PT, R22, RZ, PT ;  /* 0x000000ff1600720c */ /* 0x000fda0003f25270 */
[----:B01----:R-:W-:-:S04]  /*27b0*/  @P1 IMAD R4, R3, 0x8, R6 ;  /* 0x0000000803041824 */ /* 0x003fc800078e0206 */
[----:B------:R-:W-:-:S05]  /*27c0*/  @P1 VIADD R4, R4, 0x10 ;  /* 0x0000001004041836 */ /* 0x000fca0000000000 */
[----:B------:R-:W-:-:S04]  /*27d0*/  @P1 PRMT R4, R19, 0x654, R4 ;  /* 0x0000065413041816 */ /* 0x000fc80000000004 */
[----:B------:R0:W-:Y:S01]  /*27e0*/  @P1 SYNCS.ARRIVE.TRANS64.RED.A1T0 RZ, [R4+URZ], RZ ;  /* 0x000000ff04ff19a7 */ /* 0x0001e2000810043f */
[----:B------:R-:W-:-:S13]  /*27f0*/  ISETP.GT.U32.AND P1, PT, R18, 0x1, PT ;  /* 0x000000011200780c */ /* 0x000fda0003f24070 */
[----:B0-----:R-:W-:Y:S05]  /*2800*/  @P1 BRA `(.L_x_28) ;  /* 0x0000000000041947 */ /* 0x001fea0003800000 */
[----:B------:R-:W-:Y:S01]  /*2810*/  BPT.TRAP 0x1 ;  /* 0x000000040000795c */ /* 0x000fe20000300000 */
.L_x_28:
[----:B------:R-:W-:Y:S01]  /*2820*/  UIADD3 UR5, UR5, 0x1, URZ ;  /* 0x0000000105057890 */ /* 0x000fe2000fffe03f */
[C---:B------:R-:W-:Y:S01]  /*2830*/  ISETP.GT.AND P2, PT, R0.reuse, 0x1, PT ;  /* 0x000000010000780c */ /* 0x040fe20003f44270 */
[----:B------:R-:W-:Y:S02]  /*2840*/  VIADD R3, R3, 0x1 ;  /* 0x0000000103037836 */ /* 0x000fe40000000000 */
[----:B------:R-:W-:Y:S01]  /*2850*/  UISETP.NE.AND UP0, UPT, UR5, 0x2, UPT ;  /* 0x000000020500788c */ /* 0x000fe2000bf05270 */
[----:B------:R-:W-:Y:S02]  /*2860*/  VIADD R0, R0, 0xffffffff ;  /* 0xffffffff00007836 */ /* 0x000fe40000000000 */
[C---:B------:R-:W-:Y:S01]  /*2870*/  ISETP.NE.AND P1, PT, R3.reuse, 0x2, PT ;  /* 0x000000020300780c */ /* 0x040fe20003f25270 */
[----:B------:R-:W-:Y:S02]  /*2880*/  USEL UR6, URZ, 0x1, UP0 ;  /* 0x000000013f067887 */ /* 0x000fe40008000000 */
[----:B------:R-:W-:Y:S01]  /*2890*/  USEL UR5, UR5, URZ, UP0 ;  /* 0x0000003f05057287 */ /* 0x000fe20008000000 */
[----:B------:R-:W-:-:S03]  /*28a0*/  SEL R3, R3, RZ, P1 ;  /* 0x000000ff03037207 */ /* 0x000fc60000800000 */
[----:B------:R-:W-:Y:S01]  /*28b0*/  LOP3.LUT R7, R7, UR6, RZ, 0x3c, !PT ;  /* 0x0000000607077c12 */ /* 0x000fe2000f8e3cff */
[----:B------:R-:W-:Y:S07]  /*28c0*/  @P2 BRA `(.L_x_29) ;  /* 0xfffffff400a82947 */ /* 0x000fee000383ffff */
.L_x_22:
[----:B01----:R-:W0:Y:S02]  /*28d0*/  LDC R0, c[0x0][0x28c] ;  /* 0x0000a300ff007b82 */ /* 0x003e240000000800 */
[----:B0-----:R-:W-:-:S13]  /*28e0*/  ISETP.GE.AND P1, PT, R0, 0x1, PT ;  /* 0x000000010000780c */ /* 0x001fda0003f26270 */
[----:B------:R-:W-:Y:S05]  /*28f0*/  @!P1 BRA `(.L_x_30) ;  /* 0x0000000000389947 */ /* 0x000fea0003800000 */
[----:B------:R-:W-:Y:S05]  /*2900*/  @!P0 BRA `(.L_x_31) ;  /* 0x0000000000048947 */ /* 0x000fea0003800000 */
[----:B------:R-:W-:Y:S01]  /*2910*/  BPT.TRAP 0x1 ;  /* 0x000000040000795c */ /* 0x000fe20000300000 */
.L_x_31:
[----:B------:R-:W-:-:S13]  /*2920*/  ISETP.NE.AND P0, PT, R22, RZ, PT ;  /* 0x000000ff1600720c */ /* 0x000fda0003f05270 */
[----:B------:R-:W-:-:S05]  /*2930*/  VOTEU.ANY UP0, P0 ;  /* 0x00000000003f7886 */ /* 0x000fca0000000100 */
[----:B------:R-:W-:-:S06]  /*2940*/  @UP0 UIADD3 UR4, UR44, UR42, URZ ;  /* 0x0000002a2c040290 */ /* 0x000fcc000fffe03f */
[----:B------:R-:W-:-:S04]  /*2950*/  IMAD.U32 R0, RZ, RZ, UR4 ;  /* 0x00000004ff007e24 */ /* 0x000fc8000f8e00ff */
[----:B------:R-:W-:-:S05]  /*2960*/  @P0 IMAD.SHL.U32 R0, R0, 0x8, RZ ;  /* 0x0000000800000824 */ /* 0x000fca00078e00ff */
[----:B------:R-:W-:-:S04]  /*2970*/  @P0 LOP3.LUT R0, R0, 0x8, RZ, 0xc0, !PT ;  /* 0x0000000800000812 */ /* 0x000fc800078ec0ff */
[----:B------:R-:W-:-:S04]  /*2980*/  @P0 IADD3 R0, R6, 0x10, R0 ;  /* 0x0000001006000810 */ /* 0x000fc80007ffe000 */
[----:B------:R-:W-:-:S04]  /*2990*/  @P0 PRMT R0, R19, 0x654, R0 ;  /* 0x0000065413000816 */ /* 0x000fc80000000000 */
[----:B------:R0:W-:Y:S01]  /*29a0*/  @P0 SYNCS.ARRIVE.TRANS64.RED.A1T0 RZ, [R0+URZ], RZ ;  /* 0x000000ff00ff09a7 */ /* 0x0001e2000810043f */
[----:B------:R-:W-:-:S13]  /*29b0*/  ISETP.GT.U32.AND P0, PT, R18, 0x1, PT ;  /* 0x000000011200780c */ /* 0x000fda0003f04070 */
[----:B0-----:R-:W-:Y:S05]  /*29c0*/  @P0 BRA `(.L_x_30) ;  /* 0x0000000000040947 */ /* 0x001fea0003800000 */
[----:B------:R-:W-:Y:S01]  /*29d0*/  BPT.TRAP 0x1 ;  /* 0x000000040000795c */ /* 0x000fe20000300000 */
.L_x_30:
[----:B------:R-:W-:Y:S01]  /*29e0*/  IMAD.SHL.U32 R6, R70, 0x40, RZ ;  /* 0x0000004046067824 */ /* 0x000fe200078e00ff */
[----:B------:R-:W-:Y:S01]  /*29f0*/  ULDC UR6, c[0x0][0x288] ;  /* 0x0000a20000067ab9 */ /* 0x000fe20000000800 */
[----:B------:R-:W-:Y:S01]  /*2a00*/  SHF.R.S32.HI R9, RZ, 0x1f, R69 ;  /* 0x0000001fff097819 */ /* 0x000fe20000011445 */
[C---:B------:R-:W-:Y:S01]  /*2a10*/  IMAD.SHL.U32 R8, R71.reuse, 0x80, RZ ;  /* 0x0000008047087824 */ /* 0x040fe200078e00ff */
[----:B------:R-:W-:Y:S01]  /*2a20*/  ULDC.64 UR4, c[0x0][0x5d0] ;  /* 0x0001740000047ab9 */ /* 0x000fe20000000a00 */
[C---:B------:R-:W-:Y:S01]  /*2a30*/  LOP3.LUT R10, R6.reuse, 0x6, R63, 0xf8, !PT ;  /* 0x00000006060a7812 */ /* 0x040fe200078ef83f */
[----:B------:R-:W-:Y:S01]  /*2a40*/  IMAD.WIDE R70, R71, 0x80, R56 ;  /* 0x0000008047467825 */ /* 0x000fe200078e0238 */
[----:B------:R-:W-:Y:S01]  /*2a50*/  ISETP.GE.AND P0, PT, R6, UR6, PT ;  /* 0x0000000606007c0c */ /* 0x000fe2000bf06270 */
[----:B------:R-:W-:Y:S01]  /*2a60*/  ULDC UR6, c[0x0][0x284] ;  /* 0x0000a10000067ab9 */ /* 0x000fe20000000800 */
[----:B------:R-:W-:Y:S01]  /*2a70*/  SHF.R.S32.HI R11, RZ, 0x1f, R10 ;  /* 0x0000001fff0b7819 */ /* 0x000fe2000001140a */
[----:B------:R-:W-:Y:S01]  /*2a80*/  IMAD R0, R9, UR4, RZ ;  /* 0x0000000409007c24 */ /* 0x000fe2000f8e02ff */
[----:B------:R-:W-:-:S03]  /*2a90*/  ISETP.GE.OR P0, PT, R8, UR6, P0 ;  /* 0x0000000608007c0c */ /* 0x000fc60008706670 */
[C---:B------:R-:W-:Y:S02]  /*2aa0*/  IMAD R3, R69.reuse, UR5, R0 ;  /* 0x0000000545037c24 */ /* 0x040fe4000f8e0200 */
[----:B------:R-:W-:Y:S01]  /*2ab0*/  IMAD.WIDE.U32 R4, R69, UR4, R10 ;  /* 0x0000000445047c25 */ /* 0x000fe2000f8e000a */
[----:B------:R-:W-:-:S03]  /*2ac0*/  ULDC.64 UR4, c[0x0][0x5c8] ;  /* 0x0001720000047ab9 */ /* 0x000fc60000000a00 */
[----:B------:R-:W-:Y:S02]  /*2ad0*/  IMAD R7, R71, UR4, RZ ;  /* 0x0000000447077c24 */ /* 0x000fe4000f8e02ff */
[----:B------:R-:W-:Y:S02]  /*2ae0*/  IMAD.IADD R5, R5, 0x1, R3 ;  /* 0x0000000105057824 */ /* 0x000fe400078e0203 */
[C---:B------:R-:W-:Y:S02]  /*2af0*/  IMAD R7, R70.reuse, UR5, R7 ;  /* 0x0000000546077c24 */ /* 0x040fe4000f8e0207 */
[----:B------:R-:W-:-:S04]  /*2b00*/  IMAD.WIDE.U32 R72, R70, UR4, R4 ;  /* 0x0000000446487c25 */ /* 0x000fc8000f8e0004 */
[----:B------:R-:W-:Y:S01]  /*2b10*/  IMAD.MOV.U32 R0, RZ, RZ, -0x1 ;  /* 0xffffffffff007424 */ /* 0x000fe200078e00ff */
[----:B------:R-:W-:Y:S06]  /*2b20*/  @P0 BRA `(.L_x_32) ;  /* 0x0000002000780947 */ /* 0x000fec0003800000 */
[----:B-----5:R-:W-:Y:S01]  /*2b30*/  FSETP.NEU.AND P1, PT, R58, RZ, PT ;  /* 0x000000ff3a00720b */ /* 0x020fe20003f2d000 */
[----:B------:R-:W-:Y:S01]  /*2b40*/  IMAD.IADD R6, R62, 0x1, -R6 ;  /* 0x000000013e067824 */ /* 0x000fe200078e0a06 */
[----:B------:R-:W-:Y:S01]  /*2b50*/  BSSY B0, `(.L_x_32) ;  /* 0x000021b000007945 */ /* 0x000fe20003800000 */
[----:B------:R-:W-:Y:S02]  /*2b60*/  IMAD.IADD R3, R67, 0x1, -R8 ;  /* 0x0000000143037824 */ /* 0x000fe400078e0a08 */
[----:B------:R-:W-:Y:S01]  /*2b70*/  IMAD.IADD R83, R73, 0x1, R7 ;  /* 0x0000000149537824 */ /* 0x000fe200078e0207 */
[----:B------:R-:W-:-:S04]  /*2b80*/  ISETP.GT.AND P0, PT, R6, RZ, PT ;  /* 0x000000ff0600720c */ /* 0x000fc80003f04270 */
[----:B------:R-:W-:-:S03]  /*2b90*/  ISETP.GT.AND P2, PT, R3, RZ, P0 ;  /* 0x000000ff0300720c */ /* 0x000fc60000744270 */
[----:B------:R-:W-:Y:S10]  /*2ba0*/  @!P1 BRA `(.L_x_33) ;  /* 0x0000001400dc9947 */ /* 0x000ff40003800000 */
[----:B------:R-:W0:Y:S01]  /*2bb0*/  LDC.64 R76, c[0x0][0x5b8] ;  /* 0x00016e00ff4c7b82 */ /* 0x000e220000000a00 */
[----:B------:R-:W-:-:S07]  /*2bc0*/  ULDC.64 UR4, c[0x0][0x5c0] ;  /* 0x0001700000047ab9 */ /* 0x000fce0000000a00 */
[----:B------:R-:W1:Y:S08]  /*2bd0*/  LDC.64 R78, c[0x0][0x5b0] ;  /* 0x00016c00ff4e7b82 */ /* 0x000e700000000a00 */
[----:B------:R-:W2:Y:S01]  /*2be0*/  LDC.64 R80, c[0x0][0x5a8] ;  /* 0x00016a00ff507b82 */ /* 0x000ea20000000a00 */
[-C--:B0-----:R-:W-:Y:S02]  /*2bf0*/  IMAD R4, R9, R76.reuse, RZ ;  /* 0x0000004c09047224 */ /* 0x081fe400078e02ff */
[----:B------:R-:W-:-:S04]  /*2c00*/  IMAD.WIDE.U32 R74, R69, R76, R10 ;  /* 0x0000004c454a7225 */ /* 0x000fc800078e000a */
[----:B------:R-:W-:Y:S02]  /*2c10*/  IMAD R73, R69, R77, R4 ;  /* 0x0000004d45497224 */ /* 0x000fe400078e0204 */
[-C--:B-1----:R-:W-:Y:S02]  /*2c20*/  IMAD R4, R71, R78.reuse, RZ ;  /* 0x0000004e47047224 */ /* 0x082fe400078e02ff */
[----:B------:R-:W-:Y:S02]  /*2c30*/  IMAD.IADD R13, R75, 0x1, R73 ;  /* 0x000000014b0d7824 */ /* 0x000fe400078e0249 */
[----:B------:R-:W-:Y:S02]  /*2c40*/  IMAD.MOV.U32 R12, RZ, RZ, R74 ;  /* 0x000000ffff0c7224 */ /* 0x000fe400078e004a */
[C---:B------:R-:W-:Y:S02]  /*2c50*/  IMAD R71, R70.reuse, R79, R4 ;  /* 0x0000004f46477224 */ /* 0x040fe400078e0204 */
[----:B------:R-:W-:-:S04]  /*2c60*/  IMAD.WIDE.U32 R4, R70, R78, R12 ;  /* 0x0000004e46047225 */ /* 0x000fc800078e000c */
[----:B------:R-:W-:Y:S01]  /*2c70*/  IMAD.IADD R5, R5, 0x1, R71 ;  /* 0x0000000105057824 */ /* 0x000fe200078e0247 */
[----:B--2---:R-:W-:-:S04]  /*2c80*/  LEA R14, P1, R4, R80, 0x2 ;  /* 0x00000050040e7211 */ /* 0x004fc800078210ff */
[----:B------:R-:W-:-:S05]  /*2c90*/  LEA.HI.X R15, R4, R81, R5, 0x2, P1 ;  /* 0x00000051040f7211 */ /* 0x000fca00008f1405 */
[----:B------:R0:W2:Y:S01]  /*2ca0*/  @P2 LDG.E.LTC128B R7, desc[UR40][R14.64] ;  /* 0x000000280e072981 */ /* 0x0000a2000c1e1920 */
[----:B------:R-:W-:Y:S01]  /*2cb0*/  LEA R8, P3, R72, UR4, 0x2 ;  /* 0x0000000448087c11 */ /* 0x000fe2000f8610ff */
[----:B------:R-:W-:Y:S01]  /*2cc0*/  IMAD.WIDE.U32 R4, R70, R78, R10 ;  /* 0x0000004e46047225 */ /* 0x000fe200078e000a */
[----:B------:R-:W-:Y:S01]  /*2cd0*/  ISETP.GT.AND P1, PT, R6, 0x1, PT ;  /* 0x000000010600780c */ /* 0x000fe20003f24270 */
[----:B------:R-:W-:Y:S02]  /*2ce0*/  BSSY B1, `(.L_x_34) ;  /* 0x0000012000017945 */ /* 0x000fe40003800000 */
[----:B------:R-:W-:Y:S02]  /*2cf0*/  IMAD.IADD R5, R71, 0x1, R5 ;  /* 0x0000000147057824 */ /* 0x000fe400078e0205 */
[----:B------:R-:W-:Y:S01]  /*2d00*/  IMAD.WIDE.U32 R20, R69, R76, R4 ;  /* 0x0000004c45147225 */ /* 0x000fe200078e0004 */
[----:B0-----:R-:W-:-:S03]  /*2d10*/  SHF.L.U64.HI R15, R78, 0x3, R79 ;  /* 0x000000034e0f7819 */ /* 0x001fc6000001024f */
[----:B------:R-:W-:Y:S01]  /*2d20*/  IMAD.IADD R5, R73, 0x1, R21 ;  /* 0x0000000149057824 */ /* 0x000fe200078e0215 */
[----:B------:R-:W-:Y:S01]  /*2d30*/  LEA R4, P4, R20, R80, 0x2 ;  /* 0x0000005014047211 */ /* 0x000fe200078810ff */
[----:B------:R-:W-:-:S03]  /*2d40*/  IMAD.SHL.U32 R14, R78, 0x8, RZ ;  /* 0x000000084e0e7824 */ /* 0x000fc600078e00ff */
[----:B------:R-:W-:Y:S01]  /*2d50*/  LEA.HI.X R5, R20, R81, R5, 0x2, P4 ;  /* 0x0000005114057211 */ /* 0x000fe200020f1405 */
[----:B------:R-:W-:Y:S01]  /*2d60*/  IMAD.WIDE.U32 R20, R70, R78, R14 ;  /* 0x0000004e46147225 */ /* 0x000fe200078e000e */
[----:B--2---:R-:W-:-:S05]  /*2d70*/  LOP3.LUT R9, R7, 0xffffe000, RZ, 0xc0, !PT ;  /* 0xffffe00007097812 */ /* 0x004fca00078ec0ff */
[----:B------:R-:W-:-:S04]  /*2d80*/  FMUL R9, R9, R58 ;  /* 0x0000003a09097220 */ /* 0x000fc80000400000 */
[----:B------:R-:W-:Y:S01]  /*2d90*/  FFMA R77, R24, R23, R9 ;  /* 0x00000017184d7223 */ /* 0x000fe20000000009 */
[----:B------:R-:W-:Y:S02]  /*2da0*/  LEA.HI.X R9, R72, UR5, R83, 0x2, P3 ;  /* 0x0000000548097c11 */ /* 0x000fe400098f1453 */
[----:B------:R-:W-:Y:S02]  /*2db0*/  ISETP.GT.AND P3, PT, R3, RZ, P1 ;  /* 0x000000ff0300720c */ /* 0x000fe40000f64270 */
[----:B------:R-:W-:-:S05]  /*2dc0*/  F2FP.TF32.F32.PACK_B R77, R77 ;  /* 0x0000004dff4d723e */ /* 0x000fca00024050ff */
[----:B------:R0:W-:Y:S06]  /*2dd0*/  @P2 STG.E desc[UR40][R8.64], R77 ;  /* 0x0000004d08002986 */ /* 0x0001ec000c101928 */
[----:B------:R-:W-:Y:S05]  /*2de0*/  @!P3 BRA `(.L_x_35) ;  /* 0x000000000004b947 */ /* 0x000fea0003800000 */
[----:B------:R1:W5:Y:S02]  /*2df0*/  LDG.E.LTC128B R7, desc[UR40][R4.64+0x4] ;  /* 0x0000042804077981 */ /* 0x000364000c1e1920 */
.L_x_35:
[----:B------:R-:W-:Y:S05]  /*2e00*/  BSYNC B1 ;  /* 0x0000000000017941 */ /* 0x000fea0003800000 */
.L_x_34:
[----:B-----5:R-:W-:Y:S01]  /*2e10*/  LOP3.LUT R15, R7, 0xffffe000, RZ, 0xc0, !PT ;  /* 0xffffe000070f7812 */ /* 0x020fe200078ec0ff */
[----:B------:R-:W-:Y:S01]  /*2e20*/  IMAD.IADD R71, R71, 0x1, R21 ;  /* 0x0000000147477824 */ /* 0x000fe200078e0215 */
[----:B------:R-:W-:Y:S01]  /*2e30*/  IADD3 R74, P2, R74, R20, RZ ;  /* 0x000000144a4a7210 */ /* 0x000fe20007f5e0ff */
[----:B------:R-:W-:Y:S01]  /*2e40*/  IMAD.MOV.U32 R24, RZ, RZ, R7 ;  /* 0x000000ffff187224 */ /* 0x000fe200078e0007 */
[----:B------:R-:W-:Y:S01]  /*2e50*/  ISETP.GT.AND P0, PT, R3, 0x8, P0 ;  /* 0x000000080300780c */ /* 0x000fe20000704270 */
[----:B------:R-:W-:Y:S02]  /*2e60*/  FMUL R12, R15, R58 ;  /* 0x0000003a0f0c7220 */ /* 0x000fe40000400000 */
[----:B------:R-:W-:Y:S01]  /*2e70*/  IMAD.X R13, R71, 0x1, R13, P2 ;  /* 0x00000001470d7824 */ /* 0x000fe200010e060d */
[----:B------:R-:W-:Y:S01]  /*2e80*/  LEA R14, P2, R74, R80, 0x2 ;  /* 0x000000504a0e7211 */ /* 0x000fe200078410ff */
[----:B------:R-:W-:-:S03]  /*2e90*/  FFMA R25, R25, R23, R12 ;  /* 0x0000001719197223 */ /* 0x000fc6000000000c */
[----:B------:R-:W-:Y:S02]  /*2ea0*/  LEA.HI.X R15, R74, R81, R13, 0x2, P2 ;  /* 0x000000514a0f7211 */ /* 0x000fe400010f140d */
[----:B------:R-:W-:-:S05]  /*2eb0*/  F2FP.TF32.F32.PACK_B R25, R25 ;  /* 0x00000019ff19723e */ /* 0x000fca00024050ff */
[----:B------:R2:W-:Y:S04]  /*2ec0*/  @P3 STG.E desc[UR40][R8.64+0x4], R25 ;  /* 0x0000041908003986 */ /* 0x0005e8000c101928 */
[----:B------:R-:W3:Y:S01]  /*2ed0*/  @P0 LDG.E.LTC128B R24, desc[UR40][R14.64] ;  /* 0x000000280e180981 */ /* 0x000ee2000c1e1920 */
[----:B------:R-:W-:Y:S01]  /*2ee0*/  IADD3 R20, P2, R10, R20, RZ ;  /* 0x000000140a147210 */ /* 0x000fe20007f5e0ff */
[----:B------:R-:W-:Y:S01]  /*2ef0*/  BSSY B1, `(.L_x_36) ;  /* 0x0000011000017945 */ /* 0x000fe20003800000 */
[----:B------:R-:W-:-:S03]  /*2f00*/  ISETP.GT.AND P1, PT, R3, 0x8, P1 ;  /* 0x000000080300780c */ /* 0x000fc60000f24270 */
[----:B------:R-:W-:Y:S01]  /*2f10*/  IMAD.X R21, R11, 0x1, R71, P2 ;  /* 0x000000010b157824 */ /* 0x000fe200010e0647 */
[C---:B------:R-:W-:Y:S02]  /*2f20*/  SHF.L.U64.HI R11, R59.reuse, 0x2, R60 ;  /* 0x000000023b0b7819 */ /* 0x040fe4000001023c */
[----:B------:R-:W-:Y:S01]  /*2f30*/  LEA R12, P2, R59, R8, 0x2 ;  /* 0x000000083b0c7211 */ /* 0x000fe200078410ff */
[----:B------:R-:W-:-:S04]  /*2f40*/  IMAD.WIDE.U32 R20, R69, R76, R20 ;  /* 0x0000004c45147225 */ /* 0x000fc800078e0014 */
[----:B------:R-:W-:Y:S01]  /*2f50*/  IMAD.X R13, R11, 0x1, R9, P2 ;  /* 0x000000010b0d7824 */ /* 0x000fe200010e0609 */
[----:B------:R-:W-:Y:S02]  /*2f60*/  LEA R10, P3, R20, R80, 0x2 ;  /* 0x00000050140a7211 */ /* 0x000fe400078610ff */
[----:B---3--:R-:W-:-:S05]  /*2f70*/  LOP3.LUT R7, R24, 0xffffe000, RZ, 0xc0, !PT ;  /* 0xffffe00018077812 */ /* 0x008fca00078ec0ff */
[----:B------:R-:W-:-:S04]  /*2f80*/  FMUL R7, R7, R58 ;  /* 0x0000003a07077220 */ /* 0x000fc80000400000 */
[----:B------:R-:W-:Y:S01]  /*2f90*/  FFMA R69, R26, R23, R7 ;  /* 0x000000171a457223 */ /* 0x000fe20000000007 */
[----:B------:R-:W-:-:S04]  /*2fa0*/  IMAD.IADD R7, R73, 0x1, R21 ;  /* 0x0000000149077824 */ /* 0x000fc800078e0215 */
[----:B------:R-:W-:Y:S02]  /*2fb0*/  F2FP.TF32.F32.PACK_B R69, R69 ;  /* 0x00000045ff45723e */ /* 0x000fe400024050ff */
[----:B------:R-:W-:-:S03]  /*2fc0*/  LEA.HI.X R11, R20, R81, R7, 0x2, P3 ;  /* 0x00000051140b7211 */ /* 0x000fc600018f1407 */
[----:B------:R2:W-:Y:S01]  /*2fd0*/  @P0 STG.E desc[UR40][R12.64], R69 ;  /* 0x000000450c000986 */ /* 0x0005e2000c101928 */
[----:B------:R-:W-:Y:S05]  /*2fe0*/  @!P1 BRA `(.L_x_37) ;  /* 0x0000000000049947 */ /* 0x000fea0003800000 */
[----:B------:R3:W5:Y:S02]  /*2ff0*/  LDG.E.LTC128B R24, desc[UR40][R10.64+0x4] ;  /* 0x000004280a187981 */ /* 0x000764000c1e1920 */
.L_x_37:
[----:B------:R-:W-:Y:S05]  /*3000*/  BSYNC B1 ;  /* 0x0000000000017941 */ /* 0x000fea0003800000 */
.L_x_36:
[----:B-----5:R-:W-:Y:S01]  /*3010*/  LOP3.LUT R7, R24, 0xffffe000, RZ, 0xc0, !PT ;  /* 0xffffe00018077812 */ /* 0x020fe200078ec0ff */
[----:B------:R-:W-:Y:S01]  /*3020*/  BSSY B1, `(.L_x_38) ;  /* 0x0000009000017945 */ /* 0x000fe20003800000 */
[----:B------:R-:W-:-:S03]  /*3030*/  ISETP.GT.AND P0, PT, R6, 0x8, PT ;  /* 0x000000080600780c */ /* 0x000fc60003f04270 */
[----:B------:R-:W-:Y:S01]  /*3040*/  FMUL R14, R7, R58 ;  /* 0x0000003a070e7220 */ /* 0x000fe20000400000 */
[----:B------:R-:W-:-:S03]  /*3050*/  ISETP.GT.AND P2, PT, R3, RZ, P0 ;  /* 0x000000ff0300720c */ /* 0x000fc60000744270 */
[----:B------:R-:W-:-:S05]  /*3060*/  FFMA R27, R27, R23, R14 ;  /* 0x000000171b1b7223 */ /* 0x000fca000000000e */
[----:B------:R-:W-:-:S05]  /*3070*/  F2FP.TF32.F32.PACK_B R27, R27 ;  /* 0x0000001bff1b723e */ /* 0x000fca00024050ff */
[----:B------:R4:W-:Y:S01]  /*3080*/  @P1 STG.E desc[UR40][R12.64+0x4], R27 ;  /* 0x0000041b0c001986 */ /* 0x0009e2000c101928 */
[----:B------:R-:W-:Y:S05]  /*3090*/  @!P2 BRA `(.L_x_39) ;  /* 0x000000000004a947 */ /* 0x000fea0003800000 */
[----:B------:R0:W5:Y:S02]  /*30a0*/  LDG.E.LTC128B R24, desc[UR40][R4.64+0x20] ;  /* 0x0000202804187981 */ /* 0x000164000c1e1920 */
.L_x_39:
[----:B------:R-:W-:Y:S05]  /*30b0*/  BSYNC B1 ;  /* 0x0000000000017941 */ /* 0x000fea0003800000 */
.L_x_38:
        /* <DEDUP_REMOVED lines=10> */
.L_x_41:
[----:B------:R-:W-:Y:S05]  /*3160*/  BSYNC B1 ;  /* 0x0000000000017941 */ /* 0x000fea0003800000 */
.L_x_40:
[----:B0----5:R-:W-:Y:S01]  /*3170*/  LOP3.LUT R7, R24, 0xffffe000, RZ, 0xc0, !PT ;  /* 0xffffe00018077812 */ /* 0x021fe200078ec0ff */
[----:B------:R-:W-:Y:S01]  /*3180*/  BSSY B1, `(.L_x_42) ;  /* 0x0000008000017945 */ /* 0x000fe20003800000 */
[----:B------:R-:W-:-:S03]  /*3190*/  ISETP.GT.AND P0, PT, R3, 0x8, P0 ;  /* 0x000000080300780c */ /* 0x000fc60000704270 */
[----:B------:R-:W-:-:S04]  /*31a0*/  FMUL R14, R7, R58 ;  /* 0x0000003a070e7220 */ /* 0x000fc80000400000 */
[----:B------:R-:W-:-:S05]  /*31b0*/  FFMA R29, R29, R23, R14 ;  /* 0x000000171d1d7223 */ /* 0x000fca000000000e */
[----:B------:R-:W-:-:S05]  /*31c0*/  F2FP.TF32.F32.PACK_B R29, R29 ;  /* 0x0000001dff1d723e */ /* 0x000fca00024050ff */
[----:B------:R0:W-:Y:S01]  /*31d0*/  @P3 STG.E desc[UR40][R8.64+0x24], R29 ;  /* 0x0000241d08003986 */ /* 0x0001e2000c101928 */
[----:B------:R-:W-:Y:S05]  /*31e0*/  @!P0 BRA `(.L_x_43) ;  /* 0x0000000000048947 */ /* 0x000fea0003800000 */
[----:B------:R0:W5:Y:S02]  /*31f0*/  LDG.E.LTC128B R24, desc[UR40][R10.64+0x20] ;  /* 0x000020280a187981 */ /* 0x000164000c1e1920 */
.L_x_43:
[----:B------:R-:W-:Y:S05]  /*3200*/  BSYNC B1 ;  /* 0x0000000000017941 */ /* 0x000fea0003800000 */
.L_x_42:
[----:B-----5:R-:W-:Y:S01]  /*3210*/  LOP3.LUT R7, R24, 0xffffe000, RZ, 0xc0, !PT ;  /* 0xffffe00018077812 */ /* 0x020fe200078ec0ff */
        /* <DEDUP_REMOVED lines=8> */
.L_x_45:
[----:B------:R-:W-:Y:S05]  /*32a0*/  BSYNC B1 ;  /* 0x0000000000017941 */ /* 0x000fea0003800000 */
.L_x_44:
[----:B0----5:R-:W-:Y:S01]  /*32b0*/  LOP3.LUT R7, R24, 0xffffe000, RZ, 0xc0, !PT ;  /* 0xffffe00018077812 */ /* 0x021fe200078ec0ff */
        /* <DEDUP_REMOVED lines=9> */
.L_x_47:
[----:B------:R-:W-:Y:S05]  /*3350*/  BSYNC B1 ;  /* 0x0000000000017941 */ /* 0x000fea0003800000 */
.L_x_46:
        /* <DEDUP_REMOVED lines=10> */
.L_x_49:
[----:B------:R-:W-:Y:S05]  /*3400*/  BSYNC B1 ;  /* 0x0000000000017941 */ /* 0x000fea0003800000 */
.L_x_48:
        /* <DEDUP_REMOVED lines=9> */
.L_x_51:
[----:B------:R-:W-:Y:S05]  /*34a0*/  BSYNC B1 ;  /* 0x0000000000017941 */ /* 0x000fea0003800000 */
.L_x_50:
        /* <DEDUP_REMOVED lines=9> */
.L_x_53:
[----:B------:R-:W-:Y:S05]  /*3540*/  BSYNC B1 ;  /* 0x0000000000017941 */ /* 0x000fea0003800000 */
.L_x_52:
        /* <DEDUP_REMOVED lines=10> */
.L_x_55:
[----:B------:R-:W-:Y:S05]  /*35f0*/  BSYNC B1 ;  /* 0x0000000000017941 */ /* 0x000fea0003800000 */
.L_x_54:
        /* <DEDUP_REMOVED lines=10> */
.L_x_57:
[----:B------:R-:W-:Y:S05]  /*36a0*/  BSYNC B1 ;  /* 0x0000000000017941 */ /* 0x000fea0003800000 */
.L_x_56:
        /* <DEDUP_REMOVED lines=9> */
.L_x_59:
[----:B------:R-:W-:Y:S05]  /*3740*/  BSYNC B1 ;  /* 0x0000000000017941 */ /* 0x000fea0003800000 */
.L_x_58:
        /* <DEDUP_REMOVED lines=9> */
.L_x_61:
[----:B------:R-:W-:Y:S05]  /*37e0*/  BSYNC B1 ;  /* 0x0000000000017941 */ /* 0x000fea0003800000 */
.L_x_60:
        /* <DEDUP_REMOVED lines=10> */
.L_x_63:
[----:B------:R-:W-:Y:S05]  /*3890*/  BSYNC B1 ;  /* 0x0000000000017941 */ /* 0x000fea0003800000 */
.L_x_62:
        /* <DEDUP_REMOVED lines=10> */
.L_x_65:
[----:B------:R-:W-:Y:S05]  /*3940*/  BSYNC B1 ;  /* 0x0000000000017941 */ /* 0x000fea0003800000 */
.L_x_64:
        /* <DEDUP_REMOVED lines=9> */
.L_x_67:
[----:B------:R-:W-:Y:S05]  /*39e0*/  BSYNC B1 ;  /* 0x0000000000017941 */ /* 0x000fea0003800000 */
.L_x_66:
        /* <DEDUP_REMOVED lines=9> */
.L_x_69:
[----:B------:R-:W-:Y:S05]  /*3a80*/  BSYNC B1 ;  /* 0x0000000000017941 */ /* 0x000fea0003800000 */
.L_x_68:
        /* <DEDUP_REMOVED lines=10> */
.L_x_71:
[----:B------:R-:W-:Y:S05]  /*3b30*/  BSYNC B1 ;  /* 0x0000000000017941 */ /* 0x000fea0003800000 */
.L_x_70:
        /* <DEDUP_REMOVED lines=10> */
.L_x_73:
[----:B------:R-:W-:Y:S05]  /*3be0*/  BSYNC B1 ;  /* 0x0000000000017941 */ /* 0x000fea0003800000 */
.L_x_72:
        /* <DEDUP_REMOVED lines=9> */
.L_x_75:
[----:B------:R-:W-:Y:S05]  /*3c80*/  BSYNC B1 ;  /* 0x0000000000017941 */ /* 0x000fea0003800000 */
.L_x_74:
        /* <DEDUP_REMOVED lines=9> */
.L_x_77:
[----:B------:R-:W-:Y:S05]  /*3d20*/  BSYNC B1 ;  /* 0x0000000000017941 */ /* 0x000fea0003800000 */
.L_x_76:
        /* <DEDUP_REMOVED lines=10> */
.L_x_79:
[----:B------:R-:W-:Y:S05]  /*3dd0*/  BSYNC B1 ;  /* 0x0000000000017941 */ /* 0x000fea0003800000 */
.L_x_78:
        /* <DEDUP_REMOVED lines=10> */
.L_x_81:
[----:B------:R-:W-:Y:S05]  /*3e80*/  BSYNC B1 ;  /* 0x0000000000017941 */ /* 0x000fea0003800000 */
.L_x_80:
        /* <DEDUP_REMOVED lines=9> */
.L_x_83:
[----:B------:R-:W-:Y:S05]  /*3f20*/  BSYNC B1 ;  /* 0x0000000000017941 */ /* 0x000fea0003800000 */
.L_x_82:
        /* <DEDUP_REMOVED lines=9> */
.L_x_85:
[----:B------:R-:W-:Y:S05]  /*3fc0*/  BSYNC B1 ;  /* 0x0000000000017941 */ /* 0x000fea0003800000 */
.L_x_84:
        /* <DEDUP_REMOVED lines=10> */
.L_x_87:
[----:B------:R-:W-:Y:S05]  /*4070*/  BSYNC B1 ;  /* 0x0000000000017941 */ /* 0x000fea0003800000 */
.L_x_86:
[----:B-----5:R-:W-:Y:S01]  /*4080*/  LOP3.LUT R7, R24, 0xffffe000, RZ, 0xc0, !PT ;  /* 0xffffe00018077812 */ /* 0x020fe200078ec0ff */
[----:B------:R-:W-:Y:S01]  /*4090*/  BSSY B1, `(.L_x_88) ;  /* 0x000000b000017945 */ /* 0x000fe20003800000 */
[----:B------:R-:W-:Y:S01]  /*40a0*/  ISETP.GT.AND P1, PT, R6, 0x39, PT ;  /* 0x000000390600780c */ /* 0x000fe20003f24270 */
[----:B------:R-:W-:Y:S02]  /*40b0*/  @P2 IMAD.MOV.U32 R6, RZ, RZ, R8 ;  /* 0x000000ffff062224 */ /* 0x000fe400078e0008 */
[----:B------:R-:W-:Y:S01]  /*40c0*/  FMUL R7, R7, R58 ;  /* 0x0000003a07077220 */ /* 0x000fe20000400000 */
[----:B------:R-:W-:-:S03]  /*40d0*/  ISETP.GT.AND P3, PT, R3, RZ, P1 ;  /* 0x000000ff0300720c */ /* 0x000fc60000f64270 */
[----:B------:R-:W-:Y:S01]  /*40e0*/  FFMA R15, R52, R23, R7 ;  /* 0x00000017340f7223 */ /* 0x000fe20000000007 */
[----:B------:R-:W-:-:S04]  /*40f0*/  @P2 IMAD.MOV.U32 R7, RZ, RZ, R9 ;  /* 0x000000ffff072224 */ /* 0x000fc800078e0009 */
[----:B------:R-:W-:-:S05]  /*4100*/  F2FP.TF32.F32.PACK_B R15, R15 ;  /* 0x0000000fff0f723e */ /* 0x000fca00024050ff */
[----:B------:R0:W-:Y:S01]  /*4110*/  @P2 STG.E desc[UR40][R6.64+0xe0], R15 ;  /* 0x0000e00f06002986 */ /* 0x0001e2000c101928 */
[----:B------:R-:W-:Y:S05]  /*4120*/  @!P3 BRA `(.L_x_89) ;  /* 0x000000000004b947 */ /* 0x000fea0003800000 */
[----:B------:R0:W5:Y:S02]  /*4130*/  LDG.E.LTC128B R24, desc[UR40][R4.64+0xe4] ;  /* 0x0000e42804187981 */ /* 0x000164000c1e1920 */
.L_x_89:
[----:B------:R-:W-:Y:S05]  /*4140*/  BSYNC B1 ;  /* 0x0000000000017941 */ /* 0x000fea0003800000 */
.L_x_88:
[----:B01---5:R-:W-:Y:S01]  /*4150*/  LOP3.LUT R5, R24, 0xffffe000, RZ, 0xc0, !PT ;  /* 0xffffe00018057812 */ /* 0x023fe200078ec0ff */
        /* <DEDUP_REMOVED lines=8> */
.L_x_91:
[----:B------:R-:W-:Y:S05]  /*41e0*/  BSYNC B1 ;  /* 0x0000000000017941 */ /* 0x000fea0003800000 */
.L_x_90:
[----:B-----5:R-:W-:Y:S01]  /*41f0*/  LOP3.LUT R5, R24, 0xffffe000, RZ, 0xc0, !PT ;  /* 0xffffe00018057812 */ /* 0x020fe200078ec0ff */
[----:B------:R-:W-:Y:S01]  /*4200*/  @P0 IMAD.MOV.U32 R4, RZ, RZ, R12 ;  /* 0x000000ffff040224 */ /* 0x000fe200078e000c */
[----:B------:R-:W-:Y:S01]  /*4210*/  ISETP.GT.AND P1, PT, R3, 0x8, P1 ;  /* 0x000000080300780c */ /* 0x000fe20000f24270 */
[----:B------:R-:W-:Y:S02]  /*4220*/  BSSY B1, `(.L_x_92) ;  /* 0x0000008000017945 */ /* 0x000fe40003800000 */
[----:B------:R-:W-:-:S04]  /*4230*/  FMUL R5, R5, R58 ;  /* 0x0000003a05057220 */ /* 0x000fc80000400000 */
[----:B------:R-:W-:Y:S01]  /*4240*/  FFMA R7, R54, R23, R5 ;  /* 0x0000001736077223 */ /* 0x000fe20000000005 */
[----:B------:R-:W-:-:S04]  /*4250*/  @P0 IMAD.MOV.U32 R5, RZ, RZ, R13 ;  /* 0x000000ffff050224 */ /* 0x000fc800078e000d */
[----:B------:R-:W-:-:S05]  /*4260*/  F2FP.TF32.F32.PACK_B R7, R7 ;  /* 0x00000007ff07723e */ /* 0x000fca00024050ff */
[----:B------:R0:W-:Y:S01]  /*4270*/  @P0 STG.E desc[UR40][R4.64+0xe0], R7 ;  /* 0x0000e00704000986 */ /* 0x0001e2000c101928 */
[----:B------:R-:W-:Y:S05]  /*4280*/  @!P1 BRA `(.L_x_93) ;  /* 0x0000000000049947 */ /* 0x000fea0003800000 */
[----:B------:R0:W5:Y:S02]  /*4290*/  LDG.E.LTC128B R24, desc[UR40][R10.64+0xe4] ;  /* 0x0000e4280a187981 */ /* 0x000164000c1e1920 */
.L_x_93:
[----:B------:R-:W-:Y:S05]  /*42a0*/  BSYNC B1 ;  /* 0x0000000000017941 */ /* 0x000fea0003800000 */
.L_x_92:
[----:B------:R-:W-:Y:S05]  /*42b0*/  @!P1 BRA `(.L_x_94) ;  /* 0x0000000800909947 */ /* 0x000fea0003800000 */
[----:B-----5:R-:W-:-:S05]  /*42c0*/  LOP3.LUT R3, R24, 0xffffe000, RZ, 0xc0, !PT ;  /* 0xffffe00018037812 */ /* 0x020fca00078ec0ff */
[----:B0-----:R-:W-:-:S04]  /*42d0*/  FMUL R4, R3, R58 ;  /* 0x0000003a03047220 */ /* 0x001fc80000400000 */
[----:B------:R-:W-:-:S05]  /*42e0*/  FFMA R55, R55, R23, R4 ;  /* 0x0000001737377223 */ /* 0x000fca0000000004 */
[----:B------:R-:W-:-:S05]  /*42f0*/  F2FP.TF32.F32.PACK_B R55, R55 ;  /* 0x00000037ff37723e */ /* 0x000fca00024050ff */
[----:B------:R0:W-:Y:S01]  /*4300*/  STG.E desc[UR40][R12.64+0xe4], R55 ;  /* 0x0000e4370c007986 */ /* 0x0001e2000c101928 */
[----:B------:R-:W-:Y:S05]  /*4310*/  BRA `(.L_x_94) ;  /* 0x0000000800787947 */ /* 0x000fea0003800000 */
.L_x_33:
[----:B------:R-:W-:Y:S01]  /*4320*/  ISETP.GT.AND P4, PT, R6, 0x1, PT ;  /* 0x000000010600780c */ /* 0x000fe20003f84270 */
[----:B------:R-:W-:Y:S01]  /*4330*/  ULDC.64 UR4, c[0x0][0x5c0] ;  /* 0x0001700000047ab9 */ /* 0x000fe20000000a00 */
[-C--:B------:R-:W-:Y:S01]  /*4340*/  FMUL R7, R24, R23.reuse ;  /* 0x0000001718077220 */ /* 0x080fe20000400000 */
[----:B------:R-:W-:Y:S01]  /*4350*/  LEA R4, P3, R72, UR4, 0x2 ;  /* 0x0000000448047c11 */ /* 0x000fe2000f8610ff */
[-C--:B------:R-:W-:Y:S01]  /*4360*/  FMUL R25, R25, R23.reuse ;  /* 0x0000001719197220 */ /* 0x080fe20000400000 */
[----:B------:R-:W-:Y:S01]  /*4370*/  ISETP.GT.AND P1, PT, R3, RZ, P4 ;  /* 0x000000ff0300720c */ /* 0x000fe20002724270 */
[-C--:B------:R-:W-:Y:S01]  /*4380*/  FMUL R11, R26, R23.reuse ;  /* 0x000000171a0b7220 */ /* 0x080fe20000400000 */
[----:B------:R-:W-:Y:S01]  /*4390*/  LEA.HI.X R5, R72, UR5, R83, 0x2, P3 ;  /* 0x0000000548057c11 */ /* 0x000fe200098f1453 */
[----:B------:R-:W-:Y:S01]  /*43a0*/  FMUL R27, R27, R23 ;  /* 0x000000171b1b7220 */ /* 0x000fe20000400000 */
[----:B------:R-:W-:Y:S01]  /*43b0*/  F2FP.TF32.F32.PACK_B R7, R7 ;  /* 0x00000007ff07723e */ /* 0x000fe200024050ff */
[----:B------:R-:W-:Y:S01]  /*43c0*/  FMUL R29, R29, R23 ;  /* 0x000000171d1d7220 */ /* 0x000fe20000400000 */
[----:B------:R-:W-:Y:S01]  /*43d0*/  F2FP.TF32.F32.PACK_B R25, R25 ;  /* 0x00000019ff19723e */ /* 0x000fe200024050ff */
[-C--:B------:R-:W-:Y:S01]  /*43e0*/  FMUL R31, R31, R23.reuse ;  /* 0x000000171f1f7220 */ /* 0x080fe20000400000 */
[C---:B------:R-:W-:Y:S01]  /*43f0*/  SHF.L.U64.HI R9, R59.reuse, 0x2, R60 ;  /* 0x000000023b097819 */ /* 0x040fe2000001023c */
[----:B------:R0:W-:Y:S01]  /*4400*/  @P2 STG.E desc[UR40][R4.64], R7 ;  /* 0x0000000704002986 */ /* 0x0001e2000c101928 */
[----:B------:R-:W-:Y:S01]  /*4410*/  LEA R8, P3, R59, R4, 0x2 ;  /* 0x000000043b087211 */ /* 0x000fe200078610ff */
[-C--:B------:R-:W-:Y:S01]  /*4420*/  FMUL R13, R32, R23.reuse ;  /* 0x00000017200d7220 */ /* 0x080fe20000400000 */
[C---:B------:R-:W-:Y:S01]  /*4430*/  ISETP.GT.AND P2, PT, R6.reuse, 0x8, PT ;  /* 0x000000080600780c */ /* 0x040fe20003f44270 */
[----:B------:R-:W-:Y:S01]  /*4440*/  @P1 STG.E desc[UR40][R4.64+0x4], R25 ;  /* 0x0000041904001986 */ /* 0x000fe2000c101928 */
[----:B------:R-:W-:Y:S01]  /*4450*/  ISETP.GT.AND P1, PT, R6, 0x9, PT ;  /* 0x000000090600780c */ /* 0x000fe20003f24270 */
[----:B------:R-:W-:Y:S01]  /*4460*/  IMAD.X R9, R9, 0x1, R5, P3 ;  /* 0x0000000109097824 */ /* 0x000fe200018e0605 */
[----:B------:R-:W-:Y:S01]  /*4470*/  ISETP.GT.AND P0, PT, R3, 0x8, P0 ;  /* 0x000000080300780c */ /* 0x000fe20000704270 */
[-C--:B------:R-:W-:Y:S01]  /*4480*/  FMUL R33, R33, R23.reuse ;  /* 0x0000001721217220 */ /* 0x080fe20000400000 */
[----:B------:R-:W-:Y:S01]  /*4490*/  ISETP.GT.AND P4, PT, R3, 0x8, P4 ;  /* 0x000000080300780c */ /* 0x000fe20002784270 */
[-C--:B------:R-:W-:Y:S01]  /*44a0*/  FMUL R35, R35, R23.reuse ;  /* 0x0000001723237220 */ /* 0x080fe20000400000 */
[C---:B------:R-:W-:Y:S01]  /*44b0*/  ISETP.GT.AND P5, PT, R3.reuse, RZ, P2 ;  /* 0x000000ff0300720c */ /* 0x040fe200017a4270 */
[-C--:B0-----:R-:W-:Y:S01]  /*44c0*/  FMUL R7, R28, R23.reuse ;  /* 0x000000171c077220 */ /* 0x081fe20000400000 */
[----:B------:R-:W-:Y:S01]  /*44d0*/  ISETP.GT.AND P3, PT, R3, RZ, P1 ;  /* 0x000000ff0300720c */ /* 0x000fe20000f64270 */
[----:B------:R-:W-:Y:S01]  /*44e0*/  FMUL R37, R37, R23 ;  /* 0x0000001725257220 */ /* 0x000fe20000400000 */
[----:B------:R-:W-:Y:S01]  /*44f0*/  F2FP.TF32.F32.PACK_B R11, R11 ;  /* 0x0000000bff0b723e */ /* 0x000fe200024050ff */
[----:B------:R-:W-:Y:S01]  /*4500*/  FMUL R39, R39, R23 ;  /* 0x0000001727277220 */ /* 0x000fe20000400000 */
[----:B------:R-:W-:Y:S01]  /*4510*/  F2FP.TF32.F32.PACK_B R27, R27 ;  /* 0x0000001bff1b723e */ /* 0x000fe200024050ff */
[----:B------:R-:W-:Y:S01]  /*4520*/  FMUL R41, R41, R23 ;  /* 0x0000001729297220 */ /* 0x000fe20000400000 */
[----:B------:R-:W-:Y:S01]  /*4530*/  F2FP.TF32.F32.PACK_B R7, R7 ;  /* 0x00000007ff07723e */ /* 0x000fe200024050ff */
[----:B------:R0:W-:Y:S01]  /*4540*/  @P0 STG.E desc[UR40][R8.64], R11 ;  /* 0x0000000b08000986 */ /* 0x0001e2000c101928 */
[----:B------:R-:W-:Y:S01]  /*4550*/  F2FP.TF32.F32.PACK_B R29, R29 ;  /* 0x0000001dff1d723e */ /* 0x000fe200024050ff */
[-C--:B------:R-:W-:Y:S01]  /*4560*/  FMUL R43, R43, R23.reuse ;  /* 0x000000172b2b7220 */ /* 0x080fe20000400000 */
[C---:B------:R-:W-:Y:S01]  /*4570*/  ISETP.GT.AND P0, PT, R6.reuse, 0x10, PT ;  /* 0x000000100600780c */ /* 0x040fe20003f04270 */
[----:B------:R-:W-:Y:S01]  /*4580*/  @P4 STG.E desc[UR40][R8.64+0x4], R27 ;  /* 0x0000041b08004986 */ /* 0x000fe2000c101928 */
[----:B------:R-:W-:Y:S01]  /*4590*/  ISETP.GT.AND P2, PT, R3, 0x8, P2 ;  /* 0x000000080300780c */ /* 0x000fe20001744270 */
[-C--:B------:R-:W-:Y:S01]  /*45a0*/  FMUL R45, R45, R23.reuse ;  /* 0x000000172d2d7220 */ /* 0x080fe20000400000 */
[C---:B------:R-:W-:Y:S01]  /*45b0*/  ISETP.GT.AND P1, PT, R3.reuse, 0x8, P1 ;  /* 0x000000080300780c */ /* 0x040fe20000f24270 */
[----:B------:R1:W-:Y:S01]  /*45c0*/  @P5 STG.E desc[UR40][R4.64+0x20], R7 ;  /* 0x0000200704005986 */ /* 0x0003e2000c101928 */
[----:B------:R-:W-:Y:S01]  /*45d0*/  ISETP.GT.AND P5, PT, R3, RZ, P0 ;  /* 0x000000ff0300720c */ /* 0x000fe200007a4270 */
[----:B------:R-:W-:Y:S01]  /*45e0*/  FMUL R47, R47, R23 ;  /* 0x000000172f2f7220 */ /* 0x000fe20000400000 */
[----:B------:R-:W-:Y:S01]  /*45f0*/  F2FP.TF32.F32.PACK_B R31, R31 ;  /* 0x0000001fff1f723e */ /* 0x000fe200024050ff */
[----:B------:R-:W-:Y:S01]  /*4600*/  @P3 STG.E desc[UR40][R4.64+0x24], R29 ;  /* 0x0000241d04003986 */ /* 0x000fe2000c101928 */
[----:B------:R-:W-:Y:S01]  /*4610*/  ISETP.GT.AND P3, PT, R6, 0x11, PT ;  /* 0x000000110600780c */ /* 0x000fe20003f64270 */
[----:B0-----:R-:W-:Y:S01]  /*4620*/  FMUL R11, R30, R23 ;  /* 0x000000171e0b7220 */ /* 0x001fe20000400000 */
[----:B------:R-:W-:Y:S01]  /*4630*/  F2FP.TF32.F32.PACK_B R13, R13 ;  /* 0x0000000dff0d723e */ /* 0x000fe200024050ff */
[-C--:B------:R-:W-:Y:S01]  /*4640*/  FMUL R49, R49, R23.reuse ;  /* 0x0000001731317220 */ /* 0x080fe20000400000 */
[----:B------:R-:W-:Y:S01]  /*4650*/  ISETP.GT.AND P4, PT, R3, RZ, P3 ;  /* 0x000000ff0300720c */ /* 0x000fe20001f84270 */
[----:B------:R-:W-:Y:S01]  /*4660*/  FMUL R15, R50, R23 ;  /* 0x00000017320f7220 */ /* 0x000fe20000400000 */
[----:B------:R-:W-:Y:S01]  /*4670*/  F2FP.TF32.F32.PACK_B R11, R11 ;  /* 0x0000000bff0b723e */ /* 0x000fe200024050ff */
[----:B-1----:R-:W-:Y:S01]  /*4680*/  FMUL R7, R34, R23 ;  /* 0x0000001722077220 */ /* 0x002fe20000400000 */
[----:B------:R-:W-:Y:S01]  /*4690*/  F2FP.TF32.F32.PACK_B R33, R33 ;  /* 0x00000021ff21723e */ /* 0x000fe200024050ff */
[-C--:B------:R-:W-:Y:S01]  /*46a0*/  FMUL R51, R51, R23.reuse ;  /* 0x0000001733337220 */ /* 0x080fe20000400000 */
[----:B------:R-:W-:Y:S01]  /*46b0*/  ISETP.GT.AND P0, PT, R3, 0x8, P0 ;  /* 0x000000080300780c */ /* 0x000fe20000704270 */
[----:B------:R0:W-:Y:S01]  /*46c0*/  @P2 STG.E desc[UR40][R8.64+0x20], R11 ;  /* 0x0000200b08002986 */ /* 0x0001e2000c101928 */
[----:B------:R-:W-:Y:S01]  /*46d0*/  ISETP.GT.AND P2, PT, R6, 0x19, PT ;  /* 0x000000190600780c */ /* 0x000fe20003f44270 */
[----:B------:R-:W-:Y:S01]  /*46e0*/  FMUL R21, R52, R23 ;  /* 0x0000001734157220 */ /* 0x000fe20000400000 */
[----:B------:R-:W-:Y:S01]  /*46f0*/  F2FP.TF32.F32.PACK_B R7, R7 ;  /* 0x00000007ff07723e */ /* 0x000fe200024050ff */
[----:B------:R-:W-:Y:S01]  /*4700*/  @P1 STG.E desc[UR40][R8.64+0x24], R31 ;  /* 0x0000241f08001986 */ /* 0x000fe2000c101928 */
[----:B------:R-:W-:Y:S01]  /*4710*/  ISETP.GT.AND P1, PT, R6, 0x18, PT ;  /* 0x000000180600780c */ /* 0x000fe20003f24270 */
[----:B------:R-:W-:Y:S01]  /*4720*/  FMUL R53, R53, R23 ;  /* 0x0000001735357220 */ /* 0x000fe20000400000 */
[----:B------:R-:W-:Y:S01]  /*4730*/  F2FP.TF32.F32.PACK_B R35, R35 ;  /* 0x00000023ff23723e */ /* 0x000fe200024050ff */
[----:B------:R1:W-:Y:S01]  /*4740*/  @P5 STG.E desc[UR40][R4.64+0x40], R13 ;  /* 0x0000400d04005986 */ /* 0x0003e2000c101928 */
[----:B------:R-:W-:Y:S01]  /*4750*/  ISETP.GT.AND P5, PT, R3, RZ, P1 ;  /* 0x000000ff0300720c */ /* 0x000fe20000fa4270 */
[----:B------:R-:W-:Y:S01]  /*4760*/  FMUL R55, R55, R23 ;  /* 0x0000001737377220 */ /* 0x000fe20000400000 */
[----:B------:R-:W-:Y:S01]  /*4770*/  F2FP.TF32.F32.PACK_B R37, R37 ;  /* 0x00000025ff25723e */ /* 0x000fe200024050ff */
[----:B------:R-:W-:Y:S01]  /*4780*/  @P4 STG.E desc[UR40][R4.64+0x44], R33 ;  /* 0x0000442104004986 */ /* 0x000fe2000c101928 */
[C---:B------:R-:W-:Y:S01]  /*4790*/  ISETP.GT.AND P4, PT, R3.reuse, 0x8, P3 ;  /* 0x000000080300780c */ /* 0x040fe20001f84270 */
[----:B0-----:R-:W-:Y:S01]  /*47a0*/  FMUL R11, R36, R23 ;  /* 0x00000017240b7220 */ /* 0x001fe20000400000 */
[----:B------:R-:W-:Y:S01]  /*47b0*/  ISETP.GT.AND P3, PT, R3, RZ, P2 ;  /* 0x000000ff0300720c */ /* 0x000fe20001764270 */
[----:B------:R0:W-:Y:S01]  /*47c0*/  @P0 STG.E desc[UR40][R8.64+0x40], R7 ;  /* 0x0000400708000986 */ /* 0x0001e2000c101928 */
[----:B------:R-:W-:-:S02]  /*47d0*/  ISETP.GT.AND P0, PT, R6, 0x20, PT ;  /* 0x000000200600780c */ /* 0x000fc40003f04270 */
[----:B------:R-:W-:Y:S01]  /*47e0*/  F2FP.TF32.F32.PACK_B R11, R11 ;  /* 0x0000000bff0b723e */ /* 0x000fe200024050ff */
[----:B-1----:R-:W-:Y:S01]  /*47f0*/  FMUL R13, R40, R23 ;  /* 0x00000017280d7220 */ /* 0x002fe20000400000 */
[C---:B------:R-:W-:Y:S02]  /*4800*/  ISETP.GT.AND P1, PT, R3.reuse, 0x8, P1 ;  /* 0x000000080300780c */ /* 0x040fe40000f24270 */
[----:B------:R-:W-:Y:S02]  /*4810*/  F2FP.TF32.F32.PACK_B R39, R39 ;  /* 0x00000027ff27723e */ /* 0x000fe400024050ff */
[----:B------:R-:W-:Y:S01]  /*4820*/  F2FP.TF32.F32.PACK_B R13, R13 ;  /* 0x0000000dff0d723e */ /* 0x000fe200024050ff */
[----:B------:R-:W-:Y:S01]  /*4830*/  @P4 STG.E desc[UR40][R8.64+0x44], R35 ;  /* 0x0000442308004986 */ /* 0x000fe2000c101928 */
[C---:B------:R-:W-:Y:S01]  /*4840*/  ISETP.GT.AND P4, PT, R3.reuse, 0x8, P2 ;  /* 0x000000080300780c */ /* 0x040fe20001784270 */
[----:B0-----:R-:W-:Y:S01]  /*4850*/  FMUL R7, R38, R23 ;  /* 0x0000001726077220 */ /* 0x001fe20000400000 */
[----:B------:R-:W-:Y:S01]  /*4860*/  ISETP.GT.AND P2, PT, R6, 0x21, PT ;  /* 0x000000210600780c */ /* 0x000fe20003f44270 */
[----:B------:R0:W-:Y:S01]  /*4870*/  @P5 STG.E desc[UR40][R4.64+0x60], R11 ;  /* 0x0000600b04005986 */ /* 0x0001e2000c101928 */
[----:B------:R-:W-:-:S02]  /*4880*/  ISETP.GT.AND P5, PT, R3, RZ, P0 ;  /* 0x000000ff0300720c */ /* 0x000fc400007a4270 */
[----:B------:R-:W-:Y:S01]  /*4890*/  F2FP.TF32.F32.PACK_B R7, R7 ;  /* 0x00000007ff07723e */ /* 0x000fe200024050ff */
[----:B------:R-:W-:Y:S01]  /*48a0*/  @P3 STG.E desc[UR40][R4.64+0x64], R37 ;  /* 0x0000642504003986 */ /* 0x000fe2000c101928 */
[C---:B------:R-:W-:Y:S02]  /*48b0*/  ISETP.GT.AND P3, PT, R3.reuse, RZ, P2 ;  /* 0x000000ff0300720c */ /* 0x040fe40001764270 */
[----:B------:R-:W-:Y:S01]  /*48c0*/  F2FP.TF32.F32.PACK_B R41, R41 ;  /* 0x00000029ff29723e */ /* 0x000fe200024050ff */
[----:B------:R1:W-:Y:S01]  /*48d0*/  @P1 STG.E desc[UR40][R8.64+0x60], R7 ;  /* 0x0000600708001986 */ /* 0x0003e2000c101928 */
[----:B------:R-:W-:Y:S02]  /*48e0*/  ISETP.GT.AND P0, PT, R3, 0x8, P0 ;  /* 0x000000080300780c */ /* 0x000fe40000704270 */
[----:B------:R-:W-:Y:S01]  /*48f0*/  F2FP.TF32.F32.PACK_B R43, R43 ;  /* 0x0000002bff2b723e */ /* 0x000fe200024050ff */
[----:B------:R-:W-:Y:S01]  /*4900*/  @P4 STG.E desc[UR40][R8.64+0x64], R39 ;  /* 0x0000642708004986 */ /* 0x000fe2000c101928 */
[----:B------:R-:W-:Y:S01]  /*4910*/  ISETP.GT.AND P4, PT, R6, 0x28, PT ;  /* 0x000000280600780c */ /* 0x000fe20003f84270 */
[----:B0-----:R-:W-:Y:S01]  /*4920*/  FMUL R11, R44, R23 ;  /* 0x000000172c0b7220 */ /* 0x001fe20000400000 */
[----:B------:R-:W-:Y:S01]  /*4930*/  F2FP.TF32.F32.PACK_B R45, R45 ;  /* 0x0000002dff2d723e */ /* 0x000fe200024050ff */
[----:B------:R0:W-:Y:S01]  /*4940*/  @P5 STG.E desc[UR40][R4.64+0x80], R13 ;  /* 0x0000800d04005986 */ /* 0x0001e2000c101928 */
[----:B------:R-:W-:-:S02]  /*4950*/  ISETP.GT.AND P5, PT, R6, 0x29, PT ;  /* 0x000000290600780c */ /* 0x000fc40003fa4270 */
[----:B------:R-:W-:Y:S01]  /*4960*/  F2FP.TF32.F32.PACK_B R11, R11 ;  /* 0x0000000bff0b723e */ /* 0x000fe200024050ff */
[----:B------:R-:W-:Y:S01]  /*4970*/  @P3 STG.E desc[UR40][R4.64+0x84], R41 ;  /* 0x0000842904003986 */ /* 0x000fe2000c101928 */
[C---:B------:R-:W-:Y:S01]  /*4980*/  ISETP.GT.AND P3, PT, R3.reuse, 0x8, P2 ;  /* 0x000000080300780c */ /* 0x040fe20001764270 */
[-C--:B-1----:R-:W-:Y:S01]  /*4990*/  FMUL R7, R42, R23.reuse ;  /* 0x000000172a077220 */ /* 0x082fe20000400000 */
[C---:B------:R-:W-:Y:S02]  /*49a0*/  ISETP.GT.AND P2, PT, R3.reuse, RZ, P4 ;  /* 0x000000ff0300720c */ /* 0x040fe40002744270 */
[C---:B------:R-:W-:Y:S02]  /*49b0*/  ISETP.GT.AND P1, PT, R3.reuse, RZ, P5 ;  /* 0x000000ff0300720c */ /* 0x040fe40002f24270 */
[----:B------:R-:W-:Y:S01]  /*49c0*/  ISETP.GT.AND P4, PT, R3, 0x8, P4 ;  /* 0x000000080300780c */ /* 0x000fe20002784270 */
[----:B0-----:R-:W-:Y:S01]  /*49d0*/  FMUL R13, R46, R23 ;  /* 0x000000172e0d7220 */ /* 0x001fe20000400000 */
[----:B------:R-:W-:-:S02]  /*49e0*/  F2FP.TF32.F32.PACK_B R7, R7 ;  /* 0x00000007ff07723e */ /* 0x000fc400024050ff */
[----:B------:R-:W-:Y:S02]  /*49f0*/  ISETP.GT.AND P5, PT, R3, 0x8, P5 ;  /* 0x000000080300780c */ /* 0x000fe40002fa4270 */
[----:B------:R-:W-:Y:S01]  /*4a00*/  F2FP.TF32.F32.PACK_B R13, R13 ;  /* 0x0000000dff0d723e */ /* 0x000fe200024050ff */
[----:B------:R0:W-:Y:S01]  /*4a10*/  @P0 STG.E desc[UR40][R8.64+0x80], R7 ;  /* 0x0000800708000986 */ /* 0x0001e2000c101928 */
[C---:B------:R-:W-:Y:S02]  /*4a20*/  ISETP.GT.AND P0, PT, R6.reuse, 0x39, PT ;  /* 0x000000390600780c */ /* 0x040fe40003f04270 */
[----:B------:R-:W-:Y:S01]  /*4a30*/  F2FP.TF32.F32.PACK_B R47, R47 ;  /* 0x0000002fff2f723e */ /* 0x000fe200024050ff */
[----:B------:R-:W-:Y:S01]  /*4a40*/  @P3 STG.E desc[UR40][R8.64+0x84], R43 ;  /* 0x0000842b08003986 */ /* 0x000fe2000c101928 */
[C---:B------:R-:W-:Y:S02]  /*4a50*/  ISETP.GT.AND P3, PT, R6.reuse, 0x30, PT ;  /* 0x000000300600780c */ /* 0x040fe40003f64270 */
[----:B------:R-:W-:Y:S01]  /*4a60*/  F2FP.TF32.F32.PACK_B R49, R49 ;  /* 0x00000031ff31723e */ /* 0x000fe200024050ff */
[----:B------:R1:W-:Y:S01]  /*4a70*/  @P2 STG.E desc[UR40][R4.64+0xa0], R11 ;  /* 0x0000a00b04002986 */ /* 0x0003e2000c101928 */
[----:B------:R-:W-:-:S02]  /*4a80*/  ISETP.GT.AND P2, PT, R6, 0x31, PT ;  /* 0x000000310600780c */ /* 0x000fc40003f44270 */
[----:B------:R-:W-:Y:S01]  /*4a90*/  F2FP.TF32.F32.PACK_B R15, R15 ;  /* 0x0000000fff0f723e */ /* 0x000fe200024050ff */
[----:B------:R-:W-:Y:S01]  /*4aa0*/  @P1 STG.E desc[UR40][R4.64+0xa4], R45 ;  /* 0x0000a42d04001986 */ /* 0x000fe2000c101928 */
[----:B------:R-:W-:Y:S01]  /*4ab0*/  ISETP.GT.AND P1, PT, R6, 0x38, PT ;  /* 0x000000380600780c */ /* 0x000fe20003f24270 */
[----:B------:R-:W-:Y:S01]  /*4ac0*/  @P4 IMAD.MOV.U32 R6, RZ, RZ, R8 ;  /* 0x000000ffff064224 */ /* 0x000fe200078e0008 */
[----:B------:R-:W-:Y:S01]  /*4ad0*/  F2FP.TF32.F32.PACK_B R51, R51 ;  /* 0x00000033ff33723e */ /* 0x000fe200024050ff */
[----:B0-----:R-:W-:Y:S01]  /*4ae0*/  @P4 IMAD.MOV.U32 R7, RZ, RZ, R9 ;  /* 0x000000ffff074224 */ /* 0x001fe200078e0009 */
[----:B------:R-:W-:Y:S02]  /*4af0*/  F2FP.TF32.F32.PACK_B R21, R21 ;  /* 0x00000015ff15723e */ /* 0x000fe400024050ff */
[----:B------:R-:W-:Y:S01]  /*4b00*/  F2FP.TF32.F32.PACK_B R53, R53 ;  /* 0x00000035ff35723e */ /* 0x000fe200024050ff */
[----:B-1----:R-:W-:Y:S01]  /*4b10*/  FMUL R11, R48, R23 ;  /* 0x00000017300b7220 */ /* 0x002fe20000400000 */
[----:B------:R0:W-:Y:S01]  /*4b20*/  @P4 STG.E desc[UR40][R6.64+0xa0], R13 ;  /* 0x0000a00d06004986 */ /* 0x0001e2000c101928 */
[----:B------:R-:W-:-:S02]  /*4b30*/  ISETP.GT.AND P4, PT, R3, RZ, P3 ;  /* 0x000000ff0300720c */ /* 0x000fc40001f84270 */
[----:B------:R-:W-:Y:S02]  /*4b40*/  ISETP.GT.AND P3, PT, R3, 0x8, P3 ;  /* 0x000000080300780c */ /* 0x000fe40001f64270 */
[----:B------:R-:W-:Y:S02]  /*4b50*/  F2FP.TF32.F32.PACK_B R11, R11 ;  /* 0x0000000bff0b723e */ /* 0x000fe400024050ff */
[----:B------:R-:W-:Y:S01]  /*4b60*/  F2FP.TF32.F32.PACK_B R55, R55 ;  /* 0x00000037ff37723e */ /* 0x000fe200024050ff */
[----:B0-----:R-:W-:Y:S02]  /*4b70*/  @P5 IMAD.MOV.U32 R6, RZ, RZ, R8 ;  /* 0x000000ffff065224 */ /* 0x001fe400078e0008 */
[----:B------:R-:W-:Y:S01]  /*4b80*/  FMUL R13, R54, R23 ;  /* 0x00000017360d7220 */ /* 0x000fe20000400000 */
[----:B------:R-:W-:-:S04]  /*4b90*/  @P5 IMAD.MOV.U32 R7, RZ, RZ, R9 ;  /* 0x000000ffff075224 */ /* 0x000fc800078e0009 */
[----:B------:R-:W-:Y:S01]  /*4ba0*/  F2FP.TF32.F32.PACK_B R13, R13 ;  /* 0x0000000dff0d723e */ /* 0x000fe200024050ff */
[----:B------:R0:W-:Y:S01]  /*4bb0*/  @P5 STG.E desc[UR40][R6.64+0xa4], R47 ;  /* 0x0000a42f06005986 */ /* 0x0001e2000c101928 */
[C---:B------:R-:W-:Y:S02]  /*4bc0*/  ISETP.GT.AND P5, PT, R3.reuse, RZ, P2 ;  /* 0x000000ff0300720c */ /* 0x040fe400017a4270 */
[C---:B------:R-:W-:Y:S01]  /*4bd0*/  ISETP.GT.AND P2, PT, R3.reuse, 0x8, P2 ;  /* 0x000000080300780c */ /* 0x040fe20001744270 */
[----:B------:R-:W-:Y:S01]  /*4be0*/  @P4 STG.E desc[UR40][R4.64+0xc0], R11 ;  /* 0x0000c00b04004986 */ /* 0x000fe2000c101928 */
[C---:B------:R-:W-:Y:S02]  /*4bf0*/  ISETP.GT.AND P4, PT, R3.reuse, RZ, P1 ;  /* 0x000000ff0300720c */ /* 0x040fe40000f84270 */
[----:B------:R-:W-:Y:S01]  /*4c00*/  ISETP.GT.AND P1, PT, R3, 0x8, P1 ;  /* 0x000000080300780c */ /* 0x000fe20000f24270 */
[----:B0-----:R-:W-:-:S06]  /*4c10*/  @P3 IMAD.MOV.U32 R6, RZ, RZ, R8 ;  /* 0x000000ffff063224 */ /* 0x001fcc00078e0008 */
[----:B------:R-:W-:Y:S01]  /*4c20*/  @P5 STG.E desc[UR40][R4.64+0xc4], R49 ;  /* 0x0000c43104005986 */ /* 0x000fe2000c101928 */
[C---:B------:R-:W-:Y:S01]  /*4c30*/  ISETP.GT.AND P5, PT, R3.reuse, RZ, P0 ;  /* 0x000000ff0300720c */ /* 0x040fe200007a4270 */
[----:B------:R-:W-:Y:S01]  /*4c40*/  @P3 IMAD.MOV.U32 R7, RZ, RZ, R9 ;  /* 0x000000ffff073224 */ /* 0x000fe200078e0009 */
[----:B------:R-:W-:-:S04]  /*4c50*/  ISETP.GT.AND P0, PT, R3, 0x8, P0 ;  /* 0x000000080300780c */ /* 0x000fc80000704270 */
[----:B------:R0:W-:Y:S02]  /*4c60*/  @P3 STG.E desc[UR40][R6.64+0xc0], R15 ;  /* 0x0000c00f06003986 */ /* 0x0001e4000c101928 */
[----:B0-----:R-:W-:Y:S02]  /*4c70*/  @P2 IMAD.MOV.U32 R6, RZ, RZ, R8 ;  /* 0x000000ffff062224 */ /* 0x001fe400078e0008 */
[----:B------:R-:W-:-:S05]  /*4c80*/  @P2 IMAD.MOV.U32 R7, RZ, RZ, R9 ;  /* 0x000000ffff072224 */ /* 0x000fca00078e0009 */
[----:B------:R-:W-:Y:S04]  /*4c90*/  @P2 STG.E desc[UR40][R6.64+0xc4], R51 ;  /* 0x0000c43306002986 */ /* 0x000fe8000c101928 */
[----:B------:R-:W-:Y:S04]  /*4ca0*/  @P4 STG.E desc[UR40][R4.64+0xe0], R21 ;  /* 0x0000e01504004986 */ /* 0x000fe8000c101928 */
[----:B------:R0:W-:Y:S02]  /*4cb0*/  @P5 STG.E desc[UR40][R4.64+0xe4], R53 ;  /* 0x0000e43504005986 */ /* 0x0001e4000c101928 */
[----:B0-----:R-:W-:-:S02]  /*4cc0*/  @P1 IMAD.MOV.U32 R4, RZ, RZ, R8 ;  /* 0x000000ffff041224 */ /* 0x001fc400078e0008 */
[----:B------:R-:W-:-:S05]  /*4cd0*/  @P1 IMAD.MOV.U32 R5, RZ, RZ, R9 ;  /* 0x000000ffff051224 */ /* 0x000fca00078e0009 */
[----:B------:R0:W-:Y:S04]  /*4ce0*/  @P1 STG.E desc[UR40][R4.64+0xe0], R13 ;  /* 0x0000e00d04001986 */ /* 0x0001e8000c101928 */
[----:B------:R0:W-:Y:S02]  /*4cf0*/  @P0 STG.E desc[UR40][R8.64+0xe4], R55 ;  /* 0x0000e43708000986 */ /* 0x0001e4000c101928 */
.L_x_94:
[----:B------:R-:W-:Y:S05]  /*4d00*/  BSYNC B0 ;  /* 0x0000000000007941 */ /* 0x000fea0003800000 */
.L_x_32:
[----:B------:R-:W-:Y:S01]  /*4d10*/  IADD3 R16, P0, R16, UR38, RZ ;  /* 0x0000002610107c10 */ /* 0x000fe2000ff1e0ff */
[----:B------:R-:W-:Y:S01]  /*4d20*/  ULDC.64 UR4, c[0x0][0x650] ;  /* 0x0001940000047ab9 */ /* 0x000fe20000000a00 */
[----:B------:R-:W-:Y:S01]  /*4d30*/  PRMT R3, RZ, 0x7610, R3 ;  /* 0x00007610ff037816 */ /* 0x000fe20000000003 */
[----:B------:R-:W-:Y:S01]  /*4d40*/  IMAD.MOV.U32 R70, RZ, RZ, -0x1 ;  /* 0xffffffffff467424 */ /* 0x000fe200078e00ff */
[----:B------:R-:W-:Y:S01]  /*4d50*/  IADD3.X R17, R17, UR37, RZ, P0, !PT ;  /* 0x0000002511117c10 */ /* 0x000fe200087fe4ff */
[----:B--2---:R-:W-:Y:S01]  /*4d60*/  IMAD.MOV.U32 R69, RZ, RZ, -0x1 ;  /* 0xffffffffff457424 */ /* 0x004fe200078e00ff */
[----:B------:R-:W-:-:S04]  /*4d70*/  ISETP.GE.U32.AND P0, PT, R16, UR4, PT ;  /* 0x0000000410007c0c */ /* 0x000fc8000bf06070 */
[----:B------:R-:W-:-:S13]  /*4d80*/  ISETP.GE.U32.AND.EX P0, PT, R17, UR5, PT, P0 ;  /* 0x0000000511007c0c */ /* 0x000fda000bf06100 */
[----:B------:R-:W-:Y:S05]  /*4d90*/  @P0 BRA `(.L_x_95) ;  /* 0x00000004004c0947 */ /* 0x000fea0003800000 */
[----:B01-3--:R-:W0:Y:S01]  /*4da0*/  LDC.64 R10, c[0x0][0x628] ;  /* 0x00018a00ff0a7b82 */ /* 0x00be220000000a00 */
[----:B----4-:R-:W1:Y:S01]  /*4db0*/  S2R R12, SR_CTAID.X ;  /* 0x00000000000c7919 */ /* 0x010e620000002500 */
[----:B------:R-:W-:Y:S02]  /*4dc0*/  IMAD.MOV.U32 R8, RZ, RZ, R16 ;  /* 0x000000ffff087224 */ /* 0x000fe400078e0010 */
[----:B------:R-:W-:Y:S01]  /*4dd0*/  IMAD.MOV.U32 R9, RZ, RZ, R17 ;  /* 0x000000ffff097224 */ /* 0x000fe200078e0011 */
[----:B------:R-:W2:Y:S03]  /*4de0*/  S2R R20, SR_CTAID.Y ;  /* 0x0000000000147919 */ /* 0x000ea60000002600 */
[----:B------:R-:W3:Y:S08]  /*4df0*/  LDC R0, c[0x0][0x630] ;  /* 0x00018c00ff007b82 */ /* 0x000ef00000000800 */
[----:B------:R-:W4:Y:S01]  /*4e00*/  LDC.64 R14, c[0x0][0x620] ;  /* 0x00018800ff0e7b82 */ /* 0x000f220000000a00 */
[----:B0-----:R-:W-:-:S04]  /*4e10*/  ISETP.NE.U32.AND P0, PT, R10, RZ, PT ;  /* 0x000000ff0a00720c */ /* 0x001fc80003f05070 */
[----:B------:R-:W-:-:S13]  /*4e20*/  ISETP.NE.AND.EX P0, PT, R11, RZ, PT, P0 ;  /* 0x000000ff0b00720c */ /* 0x000fda0003f05300 */
[----:B-1234-:R-:W-:Y:S05]  /*4e30*/  @!P0 BRA `(.L_x_96) ;  /* 0x0000000000288947 */ /* 0x01efea0003800000 */
        /* <DEDUP_REMOVED lines=10> */
.L_x_96:
[-CC-:B------:R-:W-:Y:S01]  /*4ee0*/  SHF.R.U64 R69, R8, R0.reuse, R9.reuse ;  /* 0x0000000008457219 */ /* 0x180fe20000001209 */
[----:B------:R-:W0:Y:S01]  /*4ef0*/  LDC.64 R26, c[0x0][0x640] ;  /* 0x00019000ff1a7b82 */ /* 0x000e220000000a00 */
[----:B------:R-:W-:Y:S01]  /*4f00*/  SHF.R.U32.HI R0, RZ, R0, R9 ;  /* 0x00000000ff007219 */ /* 0x000fe20000011609 */
[----:B------:R-:W-:Y:S01]  /*4f10*/  ULDC UR4, c[0x0][0x150] ;  /* 0x0000540000047ab9 */ /* 0x000fe20000000800 */
[----:B------:R-:W-:Y:S02]  /*4f20*/  IADD3 R3, P0, RZ, -R69, RZ ;  /* 0x80000045ff037210 */ /* 0x000fe40007f1e0ff */
[----:B------:R-:W-:-:S03]  /*4f30*/  I2FP.F32.U32 R7, R12 ;  /* 0x0000000c00077245 */ /* 0x000fc60000201000 */
[----:B------:R-:W1:Y:S01]  /*4f40*/  LDC R6, c[0x0][0x618] ;  /* 0x00018600ff067b82 */ /* 0x000e620000000800 */
[----:B------:R-:W-:Y:S02]  /*4f50*/  IMAD.X R5, RZ, RZ, ~R0, P0 ;  /* 0x000000ffff057224 */ /* 0x000fe400000e0e00 */
[----:B------:R-:W-:Y:S01]  /*4f60*/  FMUL R7, R7, UR4 ;  /* 0x0000000407077c20 */ /* 0x000fe20008400000 */
[----:B------:R-:W-:Y:S01]  /*4f70*/  ULDC UR4, c[0x0][0x154] ;  /* 0x0000550000047ab9 */ /* 0x000fe20000000800 */
[-C--:B------:R-:W-:Y:S02]  /*4f80*/  IMAD R0, R5, R14.reuse, RZ ;  /* 0x0000000e05007224 */ /* 0x080fe400078e02ff */
[C---:B------:R-:W-:Y:S01]  /*4f90*/  IMAD.WIDE.U32 R4, R3.reuse, R14, R16 ;  /* 0x0000000e03047225 */ /* 0x040fe200078e0010 */
[----:B------:R-:W2:Y:S01]  /*4fa0*/  LDC R8, c[0x0][0x608] ;  /* 0x00018200ff087b82 */ /* 0x000ea20000000800 */
[----:B------:R-:W3:Y:S02]  /*4fb0*/  F2I.U32.TRUNC.NTZ R7, R7 ;  /* 0x0000000700077305 */ /* 0x000ee4000020f000 */
[----:B------:R-:W-:Y:S01]  /*4fc0*/  IMAD R3, R3, R15, R0 ;  /* 0x0000000f03037224 */ /* 0x000fe200078e0200 */
[----:B------:R-:W-:-:S03]  /*4fd0*/  I2FP.F32.U32 R0, R20 ;  /* 0x0000001400007245 */ /* 0x000fc60000201000 */
[----:B------:R-:W-:Y:S01]  /*4fe0*/  IMAD.IADD R3, R5, 0x1, R3 ;  /* 0x0000000105037824 */ /* 0x000fe200078e0203 */
[----:B------:R-:W4:Y:S01]  /*4ff0*/  LDC R11, c[0x0][0x658] ;  /* 0x00019600ff0b7b82 */ /* 0x000f220000000800 */
[----:B0-----:R-:W-:-:S04]  /*5000*/  ISETP.NE.U32.AND P0, PT, R26, RZ, PT ;  /* 0x000000ff1a00720c */ /* 0x001fc80003f05070 */
[----:B------:R-:W-:-:S03]  /*5010*/  ISETP.NE.AND.EX P0, PT, R27, RZ, PT, P0 ;  /* 0x000000ff1b00720c */ /* 0x000fc60003f05300 */
[----:B------:R-:W0:Y:S01]  /*5020*/  LDC R9, c[0x0][0x144] ;  /* 0x00005100ff097b82 */ /* 0x000e220000000800 */
[-C--:B-1----:R-:W-:Y:S01]  /*5030*/  SHF.R.U64 R10, R4, R6.reuse, R3 ;  /* 0x00000006040a7219 */ /* 0x082fe20000001203 */
[----:B---3--:R-:W-:Y:S01]  /*5040*/  IMAD.MOV R7, RZ, RZ, -R7 ;  /* 0x000000ffff077224 */ /* 0x008fe200078e0a07 */
[----:B------:R-:W-:Y:S01]  /*5050*/  SHF.R.U32.HI R3, RZ, R6, R3 ;  /* 0x00000006ff037219 */ /* 0x000fe20000011603 */
[----:B------:R-:W-:-:S04]  /*5060*/  FMUL R6, R0, UR4 ;  /* 0x0000000400067c20 */ /* 0x000fc80008400000 */
[----:B------:R-:W1:Y:S01]  /*5070*/  LDC R21, c[0x0][0x148] ;  /* 0x00005200ff157b82 */ /* 0x000e620000000800 */
[----:B------:R3:W0:Y:S01]  /*5080*/  F2I.U32.TRUNC.NTZ R14, R6 ;  /* 0x00000006000e7305 */ /* 0x000622000020f000 */
[-CC-:B--2---:R-:W-:Y:S02]  /*5090*/  SHF.R.U64 R13, R10, R8.reuse, R3.reuse ;  /* 0x000000080a0d7219 */ /* 0x184fe40000001203 */
[----:B------:R-:W-:-:S04]  /*50a0*/  SHF.R.U32.HI R0, RZ, R8, R3 ;  /* 0x00000008ff007219 */ /* 0x000fc80000011603 */
[----:B-----5:R-:W2:Y:S01]  /*50b0*/  LDC R24, c[0x0][0x648] ;  /* 0x00019200ff187b82 */ /* 0x020ea20000000800 */
[-CC-:B----4-:R-:W-:Y:S02]  /*50c0*/  SHF.R.U64 R15, R13, R11.reuse, R0.reuse ;  /* 0x0000000b0d0f7219 */ /* 0x190fe40000001200 */
[----:B------:R-:W-:-:S03]  /*50d0*/  SHF.R.U32.HI R5, RZ, R11, R0 ;  /* 0x0000000bff057219 */ /* 0x000fc60000011600 */
[----:B------:R-:W-:Y:S02]  /*50e0*/  IMAD.MOV.U32 R4, RZ, RZ, R15 ;  /* 0x000000ffff047224 */ /* 0x000fe400078e000f */
[----:B------:R-:W4:Y:S01]  /*50f0*/  LDC R28, c[0x0][0x638] ;  /* 0x00018e00ff1c7b82 */ /* 0x000f220000000800 */
[----:B0-----:R-:W-:-:S07]  /*5100*/  IMAD R25, R9, R7, R12 ;  /* 0x0000000709197224 */ /* 0x001fce00078e020c */
[----:B------:R-:W0:Y:S08]  /*5110*/  LDC R29, c[0x0][0x610] ;  /* 0x00018400ff1d7b82 */ /* 0x000e300000000800 */
[----:B------:R-:W0:Y:S01]  /*5120*/  LDC R30, c[0x0][0x600] ;  /* 0x00018000ff1e7b82 */ /* 0x000e220000000800 */
[----:B-123--:R-:W-:Y:S05]  /*5130*/  @!P0 BRA `(.L_x_97) ;  /* 0x0000000000288947 */ /* 0x00efea0003800000 */
[----:B------:R-:W1:Y:S02]  /*5140*/  LDC R0, c[0x0][0x64c] ;  /* 0x00019300ff007b82 */ /* 0x000e640000000800 */
[----:B-1----:R-:W-:-:S05]  /*5150*/  IADD3 R3, P0, R15, R0, RZ ;  /* 0x000000000f037210 */ /* 0x002fca0007f1e0ff */
        /* <DEDUP_REMOVED lines=8> */
.L_x_97:
[----:B------:R-:W-:Y:S01]  /*51e0*/  ISETP.NE.AND P0, PT, R2, 0x1, PT ;  /* 0x000000010200780c */ /* 0x000fe20003f05270 */
[----:B------:R-:W-:Y:S01]  /*51f0*/  IMAD.MOV R14, RZ, RZ, -R14 ;  /* 0x000000ffff0e7224 */ /* 0x000fe200078e0a0e */
[----:B------:R-:W-:Y:S02]  /*5200*/  SHF.R.U64 R3, R4, R24, R5 ;  /* 0x0000001804037219 */ /* 0x000fe40000001205 */
[----:B------:R-:W-:Y:S02]  /*5210*/  LOP3.LUT R0, R13, R66, RZ, 0xc0, !PT ;  /* 0x000000420d007212 */ /* 0x000fe400078ec0ff */
[----:B------:R-:W-:Y:S01]  /*5220*/  LOP3.LUT R10, R10, R65, RZ, 0xc0, !PT ;  /* 0x000000410a0a7212 */ /* 0x000fe200078ec0ff */
[----:B------:R-:W-:Y:S02]  /*5230*/  IMAD.MOV R4, RZ, RZ, -R3 ;  /* 0x000000ffff047224 */ /* 0x000fe400078e0a03 */
[----:B------:R-:W-:Y:S02]  /*5240*/  IMAD R0, R61, R3, R0 ;  /* 0x000000033d007224 */ /* 0x000fe400078e0200 */
[----:B----4-:R-:W-:-:S02]  /*5250*/  IMAD R3, R4, R28, R15 ;  /* 0x0000001c04037224 */ /* 0x010fc400078e020f */
[----:B------:R-:W-:Y:S02]  /*5260*/  @P0 IMAD R25, R21, R14, R20 ;  /* 0x0000000e15190224 */ /* 0x000fe400078e0214 */
[----:B0-----:R-:W-:Y:S02]  /*5270*/  IMAD R5, R3, R30, R10 ;  /* 0x0000001e03057224 */ /* 0x001fe400078e020a */
[----:B------:R-:W-:Y:S02]  /*5280*/  IMAD R0, R0, R29, R25 ;  /* 0x0000001d00007224 */ /* 0x000fe400078e0219 */
[----:B------:R-:W-:-:S03]  /*5290*/  IMAD.MOV.U32 R4, RZ, RZ, 0x1 ;  /* 0x00000001ff047424 */ /* 0x000fc600078e00ff */
[----:B------:R-:W-:Y:S02]  /*52a0*/  SEL R70, R5, R0, !P0 ;  /* 0x0000000005467207 */ /* 0x000fe40004000000 */
[----:B------:R-:W-:Y:S02]  /*52b0*/  PRMT R3, R4, 0x7610, R3 ;  /* 0x0000761004037816 */ /* 0x000fe40000000003 */
[----:B------:R-:W-:-:S07]  /*52c0*/  SEL R0, R0, R5, !P0 ;  /* 0x0000000500007207 */ /* 0x000fce0004000000 */
.L_x_95:
[----:B------:R-:W-:Y:S01]  /*52d0*/  UIADD3 UR42, UR43, UR42, URZ ;  /* 0x0000002a2b2a7290 */ /* 0x000fe2000fffe03f */
[----:B------:R-:W-:Y:S01]  /*52e0*/  LOP3.LUT P0, RZ, R3, 0xff, RZ, 0xc0, !PT ;  /* 0x000000ff03ff7812 */ /* 0x000fe2000780c0ff */
[----:B------:R-:W-:Y:S02]  /*52f0*/  IMAD.MOV.U32 R71, RZ, RZ, R0 ;  /* 0x000000ffff477224 */ /* 0x000fe400078e0000 */
[----:B------:R-:W-:Y:S02]  /*5300*/  USHF.R.U32.HI UR4, URZ, 0x1, UR42 ;  /* 0x000000013f047899 */ /* 0x000fe4000801162a */
[----:B------:R-:W-:Y:S02]  /*5310*/  UISETP.GT.U32.AND UP1, UPT, UR42, 0x1, UPT ;  /* 0x000000012a00788c */ /* 0x000fe4000bf24070 */
[----:B------:R-:W-:Y:S02]  /*5320*/  ULOP3.LUT UR4, UR4, 0x1, URZ, 0xc0, !UPT ;  /* 0x0000000104047892 */ /* 0x000fe4000f8ec03f */
[----:B------:R-:W-:-:S02]  /*5330*/  UISETP.LT.U32.AND UP1, UPT, UR43, 0x2, UP1 ;  /* 0x000000022b00788c */ /* 0x000fc40008f21070 */
[----:B------:R-:W-:Y:S02]  /*5340*/  UISETP.NE.U32.AND UP0, UPT, UR4, 0x1, UPT ;  /* 0x000000010400788c */ /* 0x000fe4000bf05070 */
[----:B------:R-:W-:Y:S02]  /*5350*/  USEL UR5, URZ, 0x1, !UP1 ;  /* 0x000000013f057887 */ /* 0x000fe4000c800000 */
[----:B------:R-:W-:Y:S02]  /*5360*/  UISETP.GT.U32.AND UP0, UPT, UR43, 0x1, !UP0 ;  /* 0x000000012b00788c */ /* 0x000fe4000c704070 */
[----:B------:R-:W-:Y:S02]  /*5370*/  ULOP3.LUT UR42, UR42, 0x1, URZ, 0xc0, !UPT ;  /* 0x000000012a2a7892 */ /* 0x000fe4000f8ec03f */
[----:B------:R-:W-:-:S04]  /*5380*/  USEL UR4, URZ, 0x1, !UP0 ;  /* 0x000000013f047887 */ /* 0x000fc8000c000000 */
[----:B------:R-:W-:Y:S01]  /*5390*/  ULOP3.LUT UR36, UR4, UR36, UR5, 0x96, !UPT ;  /* 0x0000002404247292 */ /* 0x000fe2000f8e9605 */
[----:B------:R-:W-:Y:S11]  /*53a0*/  @P0 BRA `(.L_x_98) ;  /* 0xffffffc000240947 */ /* 0x000ff6000383ffff */
[----:B------:R-:W-:Y:S05]  /*53b0*/  EXIT ;  /* 0x000000000000794d */ /* 0x000fea0003800000 */
.L_x_7:
        /* <DEDUP_REMOVED lines=26> */
.L_x_100:
[----:B------:R-:W0:Y:S01]  /*5560*/  LDC.64 R28, c[0x0][0x640] ;  /* 0x00019000ff1c7b82 */ /* 0x000e220000000a00 */
[-CC-:B------:R-:W-:Y:S01]  /*5570*/  SHF.R.U64 R21, R14, R6.reuse, R15.reuse ;  /* 0x000000060e157219 */ /* 0x180fe2000000120f */
[----:B------:R-:W-:Y:S01]  /*5580*/  IMAD.MOV.U32 R30, RZ, RZ, 0x1 ;  /* 0x00000001ff1e7424 */ /* 0x000fe200078e00ff */
[----:B------:R-:W-:Y:S02]  /*5590*/  SHF.R.U32.HI R6, RZ, R6, R15 ;  /* 0x00000006ff067219 */ /* 0x000fe4000001160f */
[----:B------:R-:W-:-:S03]  /*55a0*/  IADD3 R13, P0, RZ, -R21, RZ ;  /* 0x80000015ff0d7210 */ /* 0x000fc60007f1e0ff */
[----:B------:R-:W1:Y:S02]  /*55b0*/  LDC R12, c[0x0][0x618] ;  /* 0x00018600ff0c7b82 */ /* 0x000e640000000800 */
[----:B------:R-:W-:-:S04]  /*55c0*/  IMAD.X R9, RZ, RZ, ~R6, P0 ;  /* 0x000000ffff097224 */ /* 0x000fc800000e0e06 */
[-C--:B------:R-:W-:Y:S02]  /*55d0*/  IMAD R6, R9, R24.reuse, RZ ;  /* 0x0000001809067224 */ /* 0x080fe400078e02ff */
[----:B------:R-:W2:Y:S01]  /*55e0*/  LDC R14, c[0x0][0x608] ;  /* 0x00018200ff0e7b82 */ /* 0x000ea20000000800 */
[----:B------:R-:W-:-:S04]  /*55f0*/  IMAD.WIDE.U32 R8, R13, R24, R16 ;  /* 0x000000180d087225 */ /* 0x000fc800078e0010 */
[----:B------:R-:W-:-:S03]  /*5600*/  IMAD R13, R13, R25, R6 ;  /* 0x000000190d0d7224 */ /* 0x000fc600078e0206 */
[----:B------:R-:W3:Y:S01]  /*5610*/  LDC R27, c[0x0][0x658] ;  /* 0x00019600ff1b7b82 */ /* 0x000ee20000000800 */
[----:B------:R-:W-:Y:S01]  /*5620*/  IMAD.IADD R9, R9, 0x1, R13 ;  /* 0x0000000109097824 */ /* 0x000fe200078e020d */
[----:B0-----:R-:W-:-:S04]  /*5630*/  ISETP.NE.U32.AND P0, PT, R28, RZ, PT ;  /* 0x000000ff1c00720c */ /* 0x001fc80003f05070 */
[----:B------:R-:W-:Y:S02]  /*5640*/  ISETP.NE.AND.EX P0, PT, R29, RZ, PT, P0 ;  /* 0x000000ff1d00720c */ /* 0x000fe40003f05300 */
[----:B------:R-:W0:Y:S01]  /*5650*/  LDC R22, c[0x0][0x600] ;  /* 0x00018000ff167b82 */ /* 0x000e220000000800 */
[-CC-:B-1----:R-:W-:Y:S01]  /*5660*/  SHF.R.U64 R10, R8, R12.reuse, R9.reuse ;  /* 0x0000000c080a7219 */ /* 0x182fe20000001209 */
[----:B------:R-:W-:Y:S01]  /*5670*/  IMAD.MOV.U32 R8, RZ, RZ, -0x1 ;  /* 0xffffffffff087424 */ /* 0x000fe200078e00ff */
[----:B------:R-:W-:-:S05]  /*5680*/  SHF.R.U32.HI R9, RZ, R12, R9 ;  /* 0x0000000cff097219 */ /* 0x000fca0000011609 */
[----:B------:R-:W1:Y:S01]  /*5690*/  LDC R24, c[0x0][0x648] ;  /* 0x00019200ff187b82 */ /* 0x000e620000000800 */
[-CC-:B--2---:R-:W-:Y:S02]  /*56a0*/  SHF.R.U64 R23, R10, R14.reuse, R9.reuse ;  /* 0x0000000e0a177219 */ /* 0x184fe40000001209 */
[----:B------:R-:W-:-:S05]  /*56b0*/  SHF.R.U32.HI R6, RZ, R14, R9 ;  /* 0x0000000eff067219 */ /* 0x000fca0000011609 */
[----:B------:R-:W2:Y:S01]  /*56c0*/  LDC R26, c[0x0][0x638] ;  /* 0x00018e00ff1a7b82 */ /* 0x000ea20000000800 */
[-C--:B---3--:R-:W-:Y:S02]  /*56d0*/  SHF.L.U32 R8, R8, R27.reuse, RZ ;  /* 0x0000001b08087219 */ /* 0x088fe400000006ff */
[-CC-:B------:R-:W-:Y:S02]  /*56e0*/  SHF.R.U64 R25, R23, R27.reuse, R6.reuse ;  /* 0x0000001b17197219 */ /* 0x180fe40000001206 */
[----:B------:R-:W-:Y:S02]  /*56f0*/  LOP3.LUT R32, RZ, R8, RZ, 0x33, !PT ;  /* 0x00000008ff207212 */ /* 0x000fe400078e33ff */
[----:B------:R-:W-:Y:S01]  /*5700*/  SHF.R.U32.HI R9, RZ, R27, R6 ;  /* 0x0000001bff097219 */ /* 0x000fe20000011606 */
[----:B------:R-:W3:Y:S01]  /*5710*/  LDC R31, c[0x0][0x610] ;  /* 0x00018400ff1f7b82 */ /* 0x000ee20000000800 */
[----:B------:R-:W-:Y:S01]  /*5720*/  IMAD.MOV.U32 R8, RZ, RZ, R25 ;  /* 0x000000ffff087224 */ /* 0x000fe200078e0019 */
[----:B------:R-:W-:Y:S06]  /*5730*/  @!P0 BRA `(.L_x_101) ;  /* 0x0000000000288947 */ /* 0x000fec0003800000 */
        /* <DEDUP_REMOVED lines=10> */
.L_x_101:
[----:B------:R-:W-:Y:S02]  /*57e0*/  ISETP.NE.AND P0, PT, R2, 0x1, PT ;  /* 0x000000010200780c */ /* 0x000fe40003f05270 */
[----:B-1----:R-:W-:Y:S01]  /*57f0*/  SHF.R.U64 R6, R8, R24, R9 ;  /* 0x0000001808067219 */ /* 0x002fe20000001209 */
[----:B0-----:R-:W-:Y:S01]  /*5800*/  VIADD R9, R22, 0xffffffff ;  /* 0xffffffff16097836 */ /* 0x001fe20000000000 */
[----:B------:R-:W-:Y:S02]  /*5810*/  SHF.L.U32 R30, R30, R27, RZ ;  /* 0x0000001b1e1e7219 */ /* 0x000fe400000006ff */
[----:B------:R-:W-:Y:S01]  /*5820*/  LOP3.LUT R5, R23, R32, RZ, 0xc0, !PT ;  /* 0x0000002017057212 */ /* 0x000fe200078ec0ff */
[----:B------:R-:W-:-:S04]  /*5830*/  IMAD.MOV R8, RZ, RZ, -R6 ;  /* 0x000000ffff087224 */ /* 0x000fc800078e0a06 */
[----:B------:R-:W-:Y:S01]  /*5840*/  IMAD R6, R30, R6, R5 ;  /* 0x000000061e067224 */ /* 0x000fe200078e0205 */
[----:B------:R-:W-:Y:S01]  /*5850*/  LOP3.LUT R5, R10, R9, RZ, 0xc0, !PT ;  /* 0x000000090a057212 */ /* 0x000fe200078ec0ff */
[----:B------:R-:W-:Y:S02]  /*5860*/  @P0 IMAD R3, R7, R20, R4 ;  /* 0x0000001407030224 */ /* 0x000fe400078e0204 */
[----:B--2---:R-:W-:Y:S02]  /*5870*/  IMAD R4, R8, R26, R25 ;  /* 0x0000001a08047224 */ /* 0x004fe400078e0219 */
[----:B---3--:R-:W-:Y:S02]  /*5880*/  IMAD R3, R6, R31, R3 ;  /* 0x0000001f06037224 */ /* 0x008fe400078e0203 */
[----:B------:R-:W-:Y:S02]  /*5890*/  IMAD R4, R4, R22, R5 ;  /* 0x0000001604047224 */ /* 0x000fe400078e0205 */
[----:B------:R-:W-:-:S02]  /*58a0*/  IMAD.MOV.U32 R8, RZ, RZ, 0x1 ;  /* 0x00000001ff087424 */ /* 0x000fc400078e00ff */
[----:B------:R-:W-:Y:S01]  /*58b0*/  IMAD.MOV.U32 R6, RZ, RZ, R21 ;  /* 0x000000ffff067224 */ /* 0x000fe200078e0015 */
[----:B------:R-:W-:Y:S02]  /*58c0*/  SEL R13, R4, R3, !P0 ;  /* 0x00000003040d7207 */ /* 0x000fe40004000000 */
[----:B------:R-:W-:-:S07]  /*58d0*/  SEL R19, R3, R4, !P0 ;  /* 0x0000000403137207 */ /* 0x000fce0004000000 */
.L_x_99:
[----:B------:R-:W-:-:S08]  /*58e0*/  NOP ;  /* 0x0000000000007918 */ /* 0x000fd00000000000 */
[----:B------:R-:W0:-:S00]  /*58f0*/  USETMAXREG.DEALLOC.CTAPOOL 0x28 ;  /* 0x00000028000079c8 */ /* 0x000e0000080e0500 */
[----:B0-----:R-:W-:-:S13]  /*5900*/  ISETP.NE.AND P0, PT, R0, RZ, PT ;  /* 0x000000ff0000720c */ /* 0x001fda0003f05270 */
[----:B------:R-:W-:Y:S05]  /*5910*/  @P0 EXIT ;  /* 0x000000000000094d */ /* 0x000fea0003800000 */
[----:B------:R-:W-:Y:S01]  /*5920*/  LOP3.LUT P0, RZ, R8, 0xff, RZ, 0xc0, !PT ;  /* 0x000000ff08ff7812 */ /* 0x000fe2000780c0ff */
[----:B------:R-:W-:Y:S02]  /*5930*/  IMAD.MOV.U32 R10, RZ, RZ, 0x1 ;  /* 0x00000001ff0a7424 */ /* 0x000fe400078e00ff */
[----:B------:R-:W-:-:S10]  /*5940*/  IMAD.MOV.U32 R9, RZ, RZ, RZ ;  /* 0x000000ffff097224 */ /* 0x000fd400078e00ff */
[----:B------:R-:W-:Y:S05]  /*5950*/  @!P0 BRA `(.L_x_102) ;  /* 0x0000000c00f48947 */ /* 0x000fea0003800000 */
[----:B------:R-:W0:Y:S01]  /*5960*/  LDC R0, c[0x0][0x28c] ;  /* 0x0000a300ff007b82 */ /* 0x000e220000000800 */
[----:B------:R-:W-:Y:S01]  /*5970*/  UMOV UR7, 0x1 ;  /* 0x0000000100077882 */ /* 0x000fe20000000000 */
[----:B------:R-:W-:Y:S01]  /*5980*/  ULDC UR21, c[0x0][0x658] ;  /* 0x0001960000157ab9 */ /* 0x000fe20000000800 */
[----:B------:R-:W-:Y:S01]  /*5990*/  UMOV UR6, 0xffffffff ;  /* 0xffffffff00067882 */ /* 0x000fe20000000000 */
[----:B------:R-:W-:Y:S01]  /*59a0*/  BSSY B0, `(.L_x_102) ;  /* 0x00000f8000007945 */ /* 0x000fe20003800000 */
[----:B------:R-:W-:Y:S01]  /*59b0*/  USHF.L.U32 UR6, UR6, UR21, URZ ;  /* 0x0000001506067299 */ /* 0x000fe2000800063f */
[----:B------:R-:W-:Y:S01]  /*59c0*/  LOP3.LUT R12, R18, 0x2, RZ, 0xfc, !PT ;  /* 0x00000002120c7812 */ /* 0x000fe200078efcff */
[----:B------:R-:W-:Y:S01]  /*59d0*/  UMOV UR31, 0x5 ;  /* 0x00000005001f7882 */ /* 0x000fe20000000000 */
[----:B------:R-:W1:Y:S01]  /*59e0*/  S2UR UR5, SR_CgaCtaId ;  /* 0x00000000000579c3 */ /* 0x000e620000008800 */
[----:B------:R-:W-:Y:S01]  /*59f0*/  IMAD.MOV.U32 R10, RZ, RZ, 0x1 ;  /* 0x00000001ff0a7424 */ /* 0x000fe200078e00ff */
[----:B------:R-:W-:Y:S01]  /*5a00*/  ULDC UR13, c[0x0][0x600] ;  /* 0x00018000000d7ab9 */ /* 0x000fe20000000800 */
[----:B------:R-:W-:Y:S01]  /*5a10*/  IMAD.MOV.U32 R9, RZ, RZ, RZ ;  /* 0x000000ffff097224 */ /* 0x000fe200078e00ff */
[----:B------:R-:W-:-:S02]  /*5a20*/  UIADD3 UR13, UR13, -0x1, URZ ;  /* 0xffffffff0d0d7890 */ /* 0x000fc4000fffe03f */
[----:B------:R-:W-:Y:S02]  /*5a30*/  USHF.L.U32 UR21, UR7, UR21, URZ ;  /* 0x0000001507157299 */ /* 0x000fe4000800063f */
[----:B------:R-:W-:Y:S01]  /*5a40*/  ULOP3.LUT UR29, URZ, UR6, URZ, 0x33, !UPT ;  /* 0x000000063f1d7292 */ /* 0x000fe2000f8e333f */
[----:B0-----:R-:W-:-:S05]  /*5a50*/  VIADD R0, R0, 0x7f ;  /* 0x0000007f00007836 */ /* 0x001fca0000000000 */
[----:B------:R-:W-:Y:S01]  /*5a60*/  SHF.R.S32.HI R3, RZ, 0x1f, R0 ;  /* 0x0000001fff037819 */ /* 0x000fe20000011400 */
[----:B-1----:R-:W-:-:S03]  /*5a70*/  ULOP3.LUT UR4, UR5, 0x1, URZ, 0xc0, !UPT ;  /* 0x0000000105047892 */ /* 0x002fc6000f8ec03f */
[----:B------:R-:W-:Y:S01]  /*5a80*/  LEA.HI R3, R3, R0, RZ, 0x7 ;  /* 0x0000000003037211 */ /* 0x000fe200078f38ff */
[----:B------:R-:W-:Y:S01]  /*5a90*/  USHF.R.U32.HI UR46, URZ, 0x1, UR5 ;  /* 0x000000013f2e7899 */ /* 0x000fe20008011605 */
[----:B------:R-:W-:Y:S01]  /*5aa0*/  IMAD.MOV.U32 R0, RZ, RZ, 0x1 ;  /* 0x00000001ff007424 */ /* 0x000fe200078e00ff */
[----:B------:R-:W-:Y:S01]  /*5ab0*/  USHF.L.U32 UR22, UR5, 0x5, URZ ;  /* 0x0000000505167899 */ /* 0x000fe2000800063f */
[--C-:B------:R-:W-:Y:S01]  /*5ac0*/  SHF.R.S32.HI R8, RZ, 0x7, R3.reuse ;  /* 0x00000007ff087819 */ /* 0x100fe20000011403 */
[----:B------:R-:W-:Y:S02]  /*5ad0*/  USHF.L.U32 UR23, UR5, 0xa, URZ ;  /* 0x0000000a05177899 */ /* 0x000fe4000800063f */
[----:B------:R-:W-:Y:S01]  /*5ae0*/  ULOP3.LUT UR5, UR5, 0xfffffffe, URZ, 0xc0, !UPT ;  /* 0xfffffffe05057892 */ /* 0x000fe2000f8ec03f */
[----:B------:R-:W-:Y:S01]  /*5af0*/  PRMT R3, R0, 0x7610, R3 ;  /* 0x0000761000037816 */ /* 0x000fe20000000003 */
[----:B------:R-:W-:Y:S01]  /*5b00*/  UISETP.GT.U32.AND UP0, UPT, UR4, 0xffff, UPT ;  /* 0x0000ffff0400788c */ /* 0x000fe2000bf04070 */
[----:B------:R-:W-:Y:S01]  /*5b10*/  VIADD R0, R8, 0x1 ;  /* 0x0000000108007836 */ /* 0x000fe20000000000 */
[----:B------:R-:W-:-:S02]  /*5b20*/  USHF.L.U32 UR30, UR7, UR5, URZ ;  /* 0x00000005071e7299 */ /* 0x000fc4000800063f */
[----:B------:R-:W-:Y:S02]  /*5b30*/  ULOP3.LUT UR5, UR5, 0x1, URZ, 0xfc, !UPT ;  /* 0x0000000105057892 */ /* 0x000fe4000f8efc3f */
[----:B------:R-:W-:Y:S02]  /*5b40*/  USEL UR4, UR4, 0xffff, !UP0 ;  /* 0x0000ffff04047887 */ /* 0x000fe4000c000000 */
[----:B------:R-:W-:Y:S02]  /*5b50*/  USHF.L.U32 UR5, UR7, UR5, URZ ;  /* 0x0000000507057299 */ /* 0x000fe4000800063f */
[----:B------:R-:W-:Y:S02]  /*5b60*/  ULOP3.LUT UR4, UR4, 0xffff, URZ, 0xc0, !UPT ;  /* 0x0000ffff04047892 */ /* 0x000fe4000f8ec03f */
[----:B------:R-:W-:Y:S02]  /*5b70*/  ULOP3.LUT UR30, UR30, UR5, URZ, 0xfc, !UPT ;  /* 0x000000051e1e7292 */ /* 0x000fe4000f8efc3f */
[----:B------:R-:W-:-:S02]  /*5b80*/  USHF.L.U32 UR31, UR31, UR4, URZ ;  /* 0x000000041f1f7299 */ /* 0x000fc4000800063f */
[----:B------:R-:W-:Y:S02]  /*5b90*/  ULOP3.LUT UR22, UR22, 0x20, URZ, 0xc0, !UPT ;  /* 0x0000002016167892 */ /* 0x000fe4000f8ec03f */
[----:B------:R-:W-:Y:S01]  /*5ba0*/  ULOP3.LUT UR23, UR23, 0x400, URZ, 0xc0, !UPT ;  /* 0x0000040017177892 */ /* 0x000fe2000f8ec03f */
[----:B------:R-:W-:-:S11]  /*5bb0*/  ULDC.64 UR4, c[0x0][0x198] ;  /* 0x0000660000047ab9 */ /* 0x000fd60000000a00 */
.L_x_113:
[----:B------:R-:W-:-:S03]  /*5bc0*/  UMOV UR6, 0xffffffff ;  /* 0xffffffff00067882 */ /* 0x000fc60000000000 */
[----:B------:R-:W-:Y:S05]  /*5bd0*/  BRA.DIV UR6, `(.L_x_103) ;  /* 0x0000000e06f47947 */ /* 0x000fea000b800000 */
[----:B------:R-:W-:-:S13]  /*5be0*/  ELECT P6, URZ, PT ;  /* 0x00000000003f782f */ /* 0x000fda00038c0000 */
.L_x_122:
[----:B------:R-:W0:Y:S01]  /*5bf0*/  LDC R4, c[0x0][0x28c] ;  /* 0x0000a300ff047b82 */ /* 0x000e220000000800 */
[----:B------:R-:W-:Y:S01]  /*5c00*/  BSSY B1, `(.L_x_104) ;  /* 0x000005e000017945 */ /* 0x000fe20003800000 */
[----:B0-----:R-:W-:-:S13]  /*5c10*/  ISETP.LT.OR P6, PT, R4, 0x1, !P6 ;  /* 0x000000010400780c */ /* 0x001fda00077c1670 */
[----:B------:R-:W-:Y:S05]  /*5c20*/  @P6 BRA `(.L_x_105) ;  /* 0x00000004006c6947 */ /* 0x000fea0003800000 */
[----:B------:R-:W-:Y:S01]  /*5c30*/  LEA R19, R19, UR46, 0x1 ;  /* 0x0000002e13137c11 */ /* 0x000fe2000f8e08ff */
[----:B------:R-:W-:Y:S01]  /*5c40*/  IMAD.MOV.U32 R21, RZ, RZ, RZ ;  /* 0x000000ffff157224 */ /* 0x000fe200078e00ff */
[----:B------:R-:W-:Y:S01]  /*5c50*/  LEA R15, R13, UR22, 0x6 ;  /* 0x000000160d0f7c11 */ /* 0x000fe2000f8e30ff */
[----:B------:R-:W-:Y:S02]  /*5c60*/  IMAD.MOV.U32 R4, RZ, RZ, R0 ;  /* 0x000000ffff047224 */ /* 0x000fe400078e0000 */
[----:B------:R-:W-:Y:S02]  /*5c70*/  IMAD.MOV.U32 R5, RZ, RZ, R10 ;  /* 0x000000ffff057224 */ /* 0x000fe400078e000a */
[----:B------:R-:W-:Y:S02]  /*5c80*/  IMAD.MOV.U32 R7, RZ, RZ, R9 ;  /* 0x000000ffff077224 */ /* 0x000fe400078e0009 */
[----:B------:R-:W-:-:S07]  /*5c90*/  IMAD.SHL.U32 R19, R19, 0x40, RZ ;  /* 0x0000004013137824 */ /* 0x000fce00078e00ff */
.L_x_108:
[----:B------:R-:W0:Y:S01]  /*5ca0*/  S2R R14, SR_CgaCtaId ;  /* 0x00000000000e7919 */ /* 0x000e220000008800 */
[----:B------:R-:W-:Y:S02]  /*5cb0*/  MOV R13, 0x400 ;  /* 0x00000400000d7802 */ /* 0x000fe40000000f00 */
[----:B------:R-:W-:Y:S02]  /*5cc0*/  ISETP.NE.AND P1, PT, R11, RZ, PT ;  /* 0x000000ff0b00720c */ /* 0x000fe40003f25270 */
[----:B0-----:R-:W-:Y:S02]  /*5cd0*/  LEA R22, R14, R13, 0x18 ;  /* 0x0000000d0e167211 */ /* 0x001fe400078ec0ff */
[----:B------:R-:W-:-:S09]  /*5ce0*/  SHF.L.U32 R13, R5, 0x1f, RZ ;  /* 0x0000001f050d7819 */ /* 0x000fd200000006ff */
[----:B------:R-:W0:Y:S01]  /*5cf0*/  @!P1 LDC R14, c[0x0][0x500] ;  /* 0x00014000ff0e9b82 */ /* 0x000e220000000800 */
[----:B------:R-:W-:-:S04]  /*5d00*/  IMAD R20, R7, 0x8, R22 ;  /* 0x0000000807147824 */ /* 0x000fc800078e0216 */
[----:B------:R-:W1:Y:S02]  /*5d10*/  SYNCS.PHASECHK.TRANS64.TRYWAIT P0, [R20+URZ+0x10], R13 ;  /* 0x0000100d140075a7 */ /* 0x000e64000800017f */
[----:B-1----:R-:W-:Y:S05]  /*5d20*/  @!P0 BRA `(.L_x_106) ;  /* 0x0000000c00c08947 */ /* 0x002fea0003800000 */
.L_x_123:
[----:B-1----:R-:W-:Y:S01]  /*5d30*/  PRMT R13, R12, 0x9910, RZ ;  /* 0x000099100c0d7816 */ /* 0x002fe200000000ff */
[----:B0-----:R0:W-:Y:S03]  /*5d40*/  @!P1 SYNCS.ARRIVE.TRANS64 RZ, [R20+URZ], R14 ;  /* 0x0000000e14ff99a7 */ /* 0x0011e6000800003f */
[----:B------:R-:W-:-:S13]  /*5d50*/  ISETP.NE.AND P0, PT, R13, 0x2, PT ;  /* 0x000000020d00780c */ /* 0x000fda0003f05270 */
[----:B0-----:R-:W-:Y:S05]  /*5d60*/  @P0 BRA `(.L_x_107) ;  /* 0x0000000000040947 */ /* 0x001fea0003800000 */
[----:B------:R-:W-:Y:S01]  /*5d70*/  BPT.TRAP 0x1 ;  /* 0x000000040000795c */ /* 0x000fe20000300000 */
.L_x_107:
[C---:B------:R-:W-:Y:S01]  /*5d80*/  LEA R13, R7.reuse, UR46, 0x3 ;  /* 0x0000002e070d7c11 */ /* 0x040fe2000f8e18ff */
[----:B------:R-:W-:Y:S01]  /*5d90*/  UIADD3 UR54, UP0, UR4, 0xf0, URZ ;  /* 0x000000f004367890 */ /* 0x000fe2000ff1e03f */
[----:B------:R-:W-:Y:S01]  /*5da0*/  LEA R14, R7, UR23, 0xd ;  /* 0x00000017070e7c11 */ /* 0x000fe2000f8e68ff */
[----:B------:R-:W-:Y:S01]  /*5db0*/  UPRMT UR47, URZ, 0x5410, UR31 ;  /* 0x000054103f2f7896 */ /* 0x000fe2000800001f */
[----:B------:R-:W-:Y:S01]  /*5dc0*/  R2UR UR10, R21 ;  /* 0x00000000150a72ca */ /* 0x000fe200000e0000 */
[----:B------:R-:W-:Y:S01]  /*5dd0*/  IMAD.SHL.U32 R13, R13, 0x800, RZ ;  /* 0x000008000d0d7824 */ /* 0x000fe200078e00ff */
[----:B------:R-:W-:Y:S01]  /*5de0*/  R2UR UR9, R20 ;  /* 0x00000000140972ca */ /* 0x000fe200000e0000 */
[--C-:B------:R-:W-:Y:S01]  /*5df0*/  IMAD R14, R14, 0x4, R22.reuse ;  /* 0x000000040e0e7824 */ /* 0x100fe200078e0216 */
[----:B------:R-:W-:Y:S01]  /*5e00*/  R2UR UR11, R19 ;  /* 0x00000000130b72ca */ /* 0x000fe200000e0000 */
[----:B------:R-:W-:Y:S01]  /*5e10*/  IMAD R13, R13, 0x4, R22 ;  /* 0x000000040d0d7824 */ /* 0x000fe200078e0216 */
[----:B------:R-:W-:Y:S01]  /*5e20*/  R2UR UR12, R6 ;  /* 0x00000000060c72ca */ /* 0x000fe200000e0000 */
[----:B------:R-:W-:Y:S01]  /*5e30*/  UIADD3.X UR55, URZ, UR5, URZ, UP0, !UPT ;  /* 0x000000053f377290 */ /* 0x000fe200087fe43f */
[----:B------:R-:W-:Y:S01]  /*5e40*/  R2UR UR18, R14 ;  /* 0x000000000e1272ca */ /* 0x000fe200000e0000 */
[----:B------:R-:W-:Y:S01]  /*5e50*/  VIADD R4, R4, 0xffffffff ;  /* 0xffffffff04047836 */ /* 0x000fe20000000000 */
[----:B------:R-:W-:Y:S01]  /*5e60*/  R2UR UR40, R13 ;  /* 0x000000000d2872ca */ /* 0x000fe200000e0000 */
[----:B------:R-:W-:Y:S01]  /*5e70*/  UIADD3 UR14, UP1, UR4, 0x1f0, URZ ;  /* 0x000001f0040e7890 */ /* 0x000fe2000ff3e03f */
[----:B------:R-:W-:Y:S01]  /*5e80*/  R2UR UR35, R15 ;  /* 0x000000000f2372ca */ /* 0x000fe200000e0000 */
[----:B------:R-:W-:Y:S01]  /*5e90*/  UIADD3 UR58, UR10, 0x20, URZ ;  /* 0x000000200a3a7890 */ /* 0x000fe2000fffe03f */
[----:B------:R-:W-:Y:S01]  /*5ea0*/  ISETP.GT.AND P1, PT, R4, 0x1, PT ;  /* 0x000000010400780c */ /* 0x000fe20003f24270 */
[----:B------:R-:W-:Y:S01]  /*5eb0*/  UIADD3 UR50, UR10, 0x40, URZ ;  /* 0x000000400a327890 */ /* 0x000fe2000fffe03f */
[----:B------:R-:W-:Y:S01]  /*5ec0*/  VIADD R7, R7, 0x1 ;  /* 0x0000000107077836 */ /* 0x000fe20000000000 */
[----:B------:R-:W-:Y:S01]  /*5ed0*/  UIADD3 UR42, UR10, 0x60, URZ ;  /* 0x000000600a2a7890 */ /* 0x000fe2000fffe03f */
[----:B------:R-:W-:Y:S01]  /*5ee0*/  VIADD R21, R21, 0x80 ;  /* 0x0000008015157836 */ /* 0x000fe20000000000 */
[----:B------:R-:W-:Y:S01]  /*5ef0*/  UMOV UR6, 0x0 ;  /* 0x0000000000067882 */ /* 0x000fe20000000000 */
[----:B------:R-:W-:Y:S01]  /*5f00*/  UMOV UR7, 0x10000000 ;  /* 0x1000000000077882 */ /* 0x000fe20000000000 */
[----:B------:R-:W-:Y:S01]  /*5f10*/  UIADD3.X UR15, URZ, UR5, URZ, UP1, !UPT ;  /* 0x000000053f0f7290 */ /* 0x000fe20008ffe43f */
[----:B------:R-:W-:Y:S01]  /*5f20*/  ISETP.NE.AND P0, PT, R7, 0x2, PT ;  /* 0x000000020700780c */ /* 0x000fe20003f05270 */
[----:B------:R-:W-:-:S02]  /*5f30*/  UIADD3 UR8, UR40, 0x100, URZ ;  /* 0x0000010028087890 */ /* 0x000fc4000fffe03f */
[----:B------:R-:W-:Y:S01]  /*5f40*/  UIADD3 UR56, UR40, 0x4100, URZ ;  /* 0x0000410028387890 */ /* 0x000fe2000fffe03f */
[----:B------:R-:W-:Y:S01]  /*5f50*/  SEL R14, RZ, 0x1, P0 ;  /* 0x00000001ff0e7807 */ /* 0x000fe20000000000 */
[----:B------:R-:W-:Y:S01]  /*5f60*/  UIADD3 UR48, UR40, 0x8100, URZ ;  /* 0x0000810028307890 */ /* 0x000fe2000fffe03f */
[----:B------:R-:W-:Y:S01]  /*5f70*/  SEL R7, R7, RZ, P0 ;  /* 0x000000ff07077207 */ /* 0x000fe20000000000 */
[----:B------:R-:W-:Y:S01]  /*5f80*/  UIADD3 UR40, UR40, 0xc100, URZ ;  /* 0x0000c10028287890 */ /* 0x000fe2000fffe03f */
[----:B------:R-:W-:Y:S01]  /*5f90*/  LOP3.LUT R5, R5, R14, RZ, 0x3c, !PT ;  /* 0x0000000e05057212 */ /* 0x000fe200078e3cff */
[----:B------:R-:W-:Y:S01]  /*5fa0*/  UIADD3 UR32, UR18, 0x20100, URZ ;  /* 0x0002010012207890 */ /* 0x000fe2000fffe03f */
[----:B------:R0:W-:Y:S01]  /*5fb0*/  UTMALDG.3D.MULTICAST [UR8], [UR54], UR47, desc[UR6] ;  /* 0x00000608360073b4 */ /* 0x0001e2000801182f */
[----:B------:R-:W-:Y:S02]  /*5fc0*/  UPRMT UR45, URZ, 0x5410, UR30 ;  /* 0x000054103f2d7896 */ /* 0x000fe4000800001e */
[----:B------:R-:W-:-:S02]  /*5fd0*/  UIADD3 UR24, UR18, 0x22100, URZ ;  /* 0x0002210012187890 */ /* 0x000fc4000fffe03f */
[----:B------:R-:W-:Y:S01]  /*5fe0*/  UIADD3 UR16, UR18, 0x24100, URZ ;  /* 0x0002410012107890 */ /* 0x000fe2000fffe03f */
[----:B------:R-:W-:Y:S01]  /*5ff0*/  UMOV UR57, UR9 ;  /* 0x0000000900397c82 */ /* 0x000fe20008000000 */
        /* <DEDUP_REMOVED lines=8> */
[----:B------:R1:W-:Y:S01]  /*6080*/  UTMALDG.3D.MULTICAST [UR56], [UR54], UR47, desc[UR6] ;  /* 0x00000638360073b4 */ /* 0x0003e2000801182f */
        /* <DEDUP_REMOVED lines=9> */
[----:B0-----:R-:W-:Y:S01]  /*6120*/  UIADD3 UR8, UR18, 0x26100, URZ ;  /* 0x0002610012087890 */ /* 0x001fe2000fffe03f */
[----:B------:R-:W-:Y:S01]  /*6130*/  UMOV UR19, UR35 ;  /* 0x0000002300137c82 */ /* 0x000fe20008000000 */
[----:B------:R-:W-:Y:S01]  /*6140*/  UMOV UR20, UR12 ;  /* 0x0000000c00147c82 */ /* 0x000fe20008000000 */
[----:B------:R-:W-:Y:S01]  /*6150*/  UMOV UR18, UR50 ;  /* 0x0000003200127c82 */ /* 0x000fe20008000000 */
[----:B------:R-:W-:Y:S01]  /*6160*/  UMOV UR11, UR35 ;  /* 0x00000023000b7c82 */ /* 0x000fe20008000000 */
[----:B------:R1:W-:Y:S01]  /*6170*/  UTMALDG.3D.MULTICAST [UR40], [UR54], UR47, desc[UR6] ;  /* 0x00000628360073b4 */ /* 0x0003e2000801182f */
[----:B------:R-:W-:Y:S01]  /*6180*/  UMOV UR10, UR42 ;  /* 0x0000002a000a7c82 */ /* 0x000fe20008000000 */
[----:B------:R1:W-:Y:S01]  /*6190*/  UTMALDG.3D.MULTICAST [UR32], [UR14], UR45, desc[UR6] ;  /* 0x000006200e0073b4 */ /* 0x0003e2000801182d */
[----:B------:R1:W-:Y:S01]  /*61a0*/  UTMALDG.3D.MULTICAST [UR24], [UR14], UR45, desc[UR6] ;  /* 0x000006180e0073b4 */ /* 0x0003e2000801182d */
[----:B------:R1:W-:Y:S01]  /*61b0*/  UTMALDG.3D.MULTICAST [UR16], [UR14], UR45, desc[UR6] ;  /* 0x000006100e0073b4 */ /* 0x0003e2000801182d */
[----:B------:R1:W-:Y:S02]  /*61c0*/  UTMALDG.3D.MULTICAST [UR8], [UR14], UR45, desc[UR6] ;  /* 0x000006080e0073b4 */ /* 0x0003e4000801182d */
[----:B-1----:R-:W-:Y:S05]  /*61d0*/  @P1 BRA `(.L_x_108) ;  /* 0xfffffff800b01947 */ /* 0x002fea000383ffff */
.L_x_105:
[----:B------:R-:W-:Y:S05]  /*61e0*/  BSYNC B1 ;  /* 0x0000000000017941 */ /* 0x000fea0003800000 */
.L_x_104:
[----:B------:R-:W-:Y:S01]  /*61f0*/  LOP3.LUT P1, RZ, R3, 0xff, RZ, 0xc0, !PT ;  /* 0x000000ff03ff7812 */ /* 0x000fe2000782c0ff */
[----:B------:R-:W-:Y:S01]  /*6200*/  IMAD.IADD R9, R8, 0x1, R9 ;  /* 0x0000000108097824 */ /* 0x000fe200078e0209 */
[----:B------:R-:W-:Y:S01]  /*6210*/  IADD3 R16, P2, R16, UR38, RZ ;  /* 0x0000002610107c10 */ /* 0x000fe2000ff5e0ff */
[----:B------:R-:W-:Y:S01]  /*6220*/  ULDC.64 UR6, c[0x0][0x650] ;  /* 0x0001940000067ab9 */ /* 0x000fe20000000a00 */
[----:B------:R-:W-:Y:S01]  /*6230*/  BSSY B1, `(.L_x_109) ;  /* 0x000006c000017945 */ /* 0x000fe20003800000 */
[----:B------:R-:W-:Y:S01]  /*6240*/  IMAD.MOV.U32 R19, RZ, RZ, -0x1 ;  /* 0xffffffffff137424 */ /* 0x000fe200078e00ff */
[----:B------:R-:W-:Y:S01]  /*6250*/  SHF.R.U32.HI R3, RZ, 0x1, R9 ;  /* 0x00000001ff037819 */ /* 0x000fe20000011609 */
[----:B------:R-:W-:Y:S01]  /*6260*/  IMAD.MOV.U32 R13, RZ, RZ, -0x1 ;  /* 0xffffffffff0d7424 */ /* 0x000fe200078e00ff */
[----:B------:R-:W-:Y:S01]  /*6270*/  ISETP.GT.U32.AND P0, PT, R9, 0x1, PT ;  /* 0x000000010900780c */ /* 0x000fe20003f04070 */
[----:B------:R-:W-:Y:S01]  /*6280*/  IMAD.MOV.U32 R6, RZ, RZ, -0x1 ;  /* 0xffffffffff067424 */ /* 0x000fe200078e00ff */
[----:B------:R-:W-:-:S02]  /*6290*/  LOP3.LUT R3, R3, 0x1, RZ, 0xc0, !PT ;  /* 0x0000000103037812 */ /* 0x000fc400078ec0ff */
[----:B------:R-:W-:Y:S01]  /*62a0*/  ISETP.LT.U32.AND P0, PT, R8, 0x2, P0 ;  /* 0x000000020800780c */ /* 0x000fe20000701070 */
[----:B------:R-:W0:Y:S01]  /*62b0*/  @P1 S2R R5, SR_CgaCtaId ;  /* 0x0000000000051919 */ /* 0x000e220000008800 */
[----:B------:R-:W-:Y:S02]  /*62c0*/  @P1 MOV R4, 0x400 ;  /* 0x0000040000041802 */ /* 0x000fe40000000f00 */
[----:B------:R-:W-:Y:S02]  /*62d0*/  IADD3.X R17, R17, UR37, RZ, P2, !PT ;  /* 0x0000002511117c10 */ /* 0x000fe400097fe4ff */
[----:B------:R-:W-:Y:S02]  /*62e0*/  ISETP.GE.U32.AND P2, PT, R16, UR6, PT ;  /* 0x0000000610007c0c */ /* 0x000fe4000bf46070 */
[----:B------:R-:W-:Y:S02]  /*62f0*/  LOP3.LUT R9, R9, 0x1, RZ, 0xc0, !PT ;  /* 0x0000000109097812 */ /* 0x000fe400078ec0ff */
[----:B0-----:R-:W-:-:S04]  /*6300*/  @P1 LEA R4, R5, R4, 0x18 ;  /* 0x0000000405041211 */ /* 0x001fc800078ec0ff */
[----:B------:R0:W-:Y:S01]  /*6310*/  @P1 SYNCS.ARRIVE.TRANS64.A1T0 RZ, [R4+URZ+0x38], RZ ;  /* 0x000038ff04ff19a7 */ /* 0x0001e2000810003f */
[----:B------:R-:W-:Y:S02]  /*6320*/  ISETP.NE.U32.AND P1, PT, R3, 0x1, PT ;  /* 0x000000010300780c */ /* 0x000fe40003f25070 */
[----:B------:R-:W-:Y:S02]  /*6330*/  SEL R3, RZ, 0x1, !P0 ;  /* 0x00000001ff037807 */ /* 0x000fe40004000000 */
[----:B------:R-:W-:Y:S02]  /*6340*/  ISETP.GE.U32.AND.EX P0, PT, R17, UR7, PT, P2 ;  /* 0x0000000711007c0c */ /* 0x000fe4000bf06120 */
[----:B------:R-:W-:-:S04]  /*6350*/  ISETP.GT.U32.AND P1, PT, R8, 0x1, !P1 ;  /* 0x000000010800780c */ /* 0x000fc80004f24070 */
[----:B0-----:R-:W-:-:S04]  /*6360*/  SEL R4, RZ, 0x1, !P1 ;  /* 0x00000001ff047807 */ /* 0x001fc80004800000 */
[--C-:B------:R-:W-:Y:S02]  /*6370*/  LOP3.LUT R10, R4, R10, R3.reuse, 0x96, !PT ;  /* 0x0000000a040a7212 */ /* 0x100fe400078e9603 */
[----:B------:R-:W-:Y:S02]  /*6380*/  PRMT R4, RZ, 0x7610, R4 ;  /* 0x00007610ff047816 */ /* 0x000fe40000000004 */
[----:B------:R-:W-:Y:S01]  /*6390*/  PRMT R3, RZ, 0x7610, R3 ;  /* 0x00007610ff037816 */ /* 0x000fe20000000003 */
[----:B------:R-:W-:Y:S06]  /*63a0*/  @P0 BRA `(.L_x_110) ;  /* 0x0000000400500947 */ /* 0x000fec0003800000 */
[----:B------:R-:W0:Y:S01]  /*63b0*/  S2R R15, SR_CTAID.X ;  /* 0x00000000000f7919 */ /* 0x000e220000002500 */
[----:B------:R-:W-:Y:S01]  /*63c0*/  ULDC.64 UR6, c[0x0][0x628] ;  /* 0x00018a0000067ab9 */ /* 0x000fe20000000a00 */
[----:B------:R-:W1:Y:S01]  /*63d0*/  LDC R20, c[0x0][0x144] ;  /* 0x00005100ff147b82 */ /* 0x000e620000000800 */
[----:B------:R-:W-:Y:S01]  /*63e0*/  ISETP.NE.U32.AND P0, PT, RZ, UR6, PT ;  /* 0x00000006ff007c0c */ /* 0x000fe2000bf05070 */
[----:B------:R-:W2:Y:S01]  /*63f0*/  S2R R13, SR_CTAID.Y ;  /* 0x00000000000d7919 */ /* 0x000ea20000002600 */
[----:B------:R-:W-:Y:S01]  /*6400*/  ULDC UR8, c[0x0][0x150] ;  /* 0x0000540000087ab9 */ /* 0x000fe20000000800 */
[----:B------:R-:W-:Y:S01]  /*6410*/  ULDC UR9, c[0x0][0x630] ;  /* 0x00018c0000097ab9 */ /* 0x000fe20000000800 */
[----:B------:R-:W-:Y:S01]  /*6420*/  ISETP.NE.AND.EX P0, PT, RZ, UR7, PT, P0 ;  /* 0x00000007ff007c0c */ /* 0x000fe2000bf05300 */
[----:B------:R-:W-:Y:S01]  /*6430*/  IMAD.MOV.U32 R4, RZ, RZ, R16 ;  /* 0x000000ffff047224 */ /* 0x000fe200078e0010 */
[----:B0-----:R-:W-:-:S05]  /*6440*/  I2FP.F32.U32 R5, R15 ;  /* 0x0000000f00057245 */ /* 0x001fca0000201000 */
[----:B------:R-:W-:Y:S01]  /*6450*/  FMUL R21, R5, UR8 ;  /* 0x0000000805157c20 */ /* 0x000fe20008400000 */
[----:B------:R-:W-:-:S05]  /*6460*/  IMAD.MOV.U32 R5, RZ, RZ, R17 ;  /* 0x000000ffff057224 */ /* 0x000fca00078e0011 */
[----:B--2---:R-:W-:Y:S05]  /*6470*/  @!P0 BRA `(.L_x_111) ;  /* 0x0000000000288947 */ /* 0x004fea0003800000 */
[----:B------:R-:W-:Y:S02]  /*6480*/  ULDC UR8, c[0x0][0x634] ;  /* 0x00018d0000087ab9 */ /* 0x000fe40000000800 */
[----:B------:R-:W-:-:S05]  /*6490*/  IADD3 R5, P0, R16, UR8, RZ ;  /* 0x0000000810057c10 */ /* 0x000fca000ff1e0ff */
[----:B------:R-:W-:-:S04]  /*64a0*/  IMAD.X R19, RZ, RZ, R17, P0 ;  /* 0x000000ffff137224 */ /* 0x000fc800000e0611 */
[----:B------:R-:W-:-:S04]  /*64b0*/  IMAD.WIDE.U32 R6, R19, UR6, RZ ;  /* 0x0000000613067c25 */ /* 0x000fc8000f8e00ff */
[----:B------:R-:W-:-:S04]  /*64c0*/  IMAD.WIDE.U32 R6, P0, R5, UR7, R6 ;  /* 0x0000000705067c25 */ /* 0x000fc8000f800006 */
[----:B------:R-:W-:-:S04]  /*64d0*/  IMAD.WIDE.U32 R4, R5, UR6, RZ ;  /* 0x0000000605047c25 */ /* 0x000fc8000f8e00ff */
[----:B------:R-:W-:Y:S01]  /*64e0*/  IMAD.MOV.U32 R4, RZ, RZ, R7 ;  /* 0x000000ffff047224 */ /* 0x000fe200078e0007 */
[----:B------:R-:W-:Y:S01]  /*64f0*/  IADD3 RZ, P1, R5, R6, RZ ;  /* 0x0000000605ff7210 */ /* 0x000fe20007f3e0ff */
[----:B------:R-:W-:-:S04]  /*6500*/  IMAD.X R5, RZ, RZ, RZ, P0 ;  /* 0x000000ffff057224 */ /* 0x000fc800000e06ff */
[----:B------:R-:W-:-:S08]  /*6510*/  IMAD.WIDE.U32.X R4, R19, UR7, R4, P1 ;  /* 0x0000000713047c25 */ /* 0x000fd000088e0404 */
.L_x_111:
[--C-:B------:R-:W-:Y:S01]  /*6520*/  SHF.R.U64 R14, R4, UR9, R5.reuse ;  /* 0x00000009040e7c19 */ /* 0x100fe20008001205 */
[----:B------:R-:W0:Y:S01]  /*6530*/  F2I.U32.TRUNC.NTZ R21, R21 ;  /* 0x0000001500157305 */ /* 0x000e22000020f000 */
[----:B------:R-:W-:Y:S01]  /*6540*/  SHF.R.U32.HI R4, RZ, UR9, R5 ;  /* 0x00000009ff047c19 */ /* 0x000fe20008011605 */
[----:B------:R-:W-:Y:S01]  /*6550*/  ULDC.64 UR6, c[0x0][0x620] ;  /* 0x0001880000067ab9 */ /* 0x000fe20000000a00 */
[----:B------:R-:W-:Y:S01]  /*6560*/  IADD3 R7, P0, RZ, -R14, RZ ;  /* 0x8000000eff077210 */ /* 0x000fe20007f1e0ff */
[----:B------:R-:W-:Y:S01]  /*6570*/  ULDC.64 UR8, c[0x0][0x640] ;  /* 0x0001900000087ab9 */ /* 0x000fe20000000a00 */
[----:B------:R-:W2:Y:S03]  /*6580*/  LDC R22, c[0x0][0x148] ;  /* 0x00005200ff167b82 */ /* 0x000ea60000000800 */
[----:B------:R-:W-:Y:S01]  /*6590*/  IMAD.X R4, RZ, RZ, ~R4, P0 ;  /* 0x000000ffff047224 */ /* 0x000fe200000e0e04 */
[----:B------:R-:W-:-:S03]  /*65a0*/  ISETP.NE.U32.AND P0, PT, RZ, UR8, PT ;  /* 0x00000008ff007c0c */ /* 0x000fc6000bf05070 */
[----:B------:R-:W-:Y:S01]  /*65b0*/  IMAD R6, R4, UR6, RZ ;  /* 0x0000000604067c24 */ /* 0x000fe2000f8e02ff */
[----:B------:R-:W-:Y:S01]  /*65c0*/  ISETP.NE.AND.EX P0, PT, RZ, UR9, PT, P0 ;  /* 0x00000009ff007c0c */ /* 0x000fe2000bf05300 */
[----:B------:R-:W-:Y:S01]  /*65d0*/  IMAD.WIDE.U32 R4, R7, UR6, R16 ;  /* 0x0000000607047c25 */ /* 0x000fe2000f8e0010 */
[----:B------:R-:W-:-:S03]  /*65e0*/  ULDC UR6, c[0x0][0x618] ;  /* 0x0001860000067ab9 */ /* 0x000fc60000000800 */
[----:B------:R-:W-:Y:S01]  /*65f0*/  IMAD R7, R7, UR7, R6 ;  /* 0x0000000707077c24 */ /* 0x000fe2000f8e0206 */
[----:B------:R-:W-:Y:S01]  /*6600*/  ULDC UR7, c[0x0][0x154] ;  /* 0x0000550000077ab9 */ /* 0x000fe20000000800 */
[----:B0-----:R-:W-:Y:S02]  /*6610*/  IMAD.MOV R6, RZ, RZ, -R21 ;  /* 0x000000ffff067224 */ /* 0x001fe400078e0a15 */
[----:B------:R-:W-:Y:S02]  /*6620*/  IMAD.IADD R5, R5, 0x1, R7 ;  /* 0x0000000105057824 */ /* 0x000fe400078e0207 */
[----:B-1----:R-:W-:Y:S01]  /*6630*/  IMAD R15, R20, R6, R15 ;  /* 0x00000006140f7224 */ /* 0x002fe200078e020f */
[----:B------:R-:W-:Y:S02]  /*6640*/  I2FP.F32.U32 R6, R13 ;  /* 0x0000000d00067245 */ /* 0x000fe40000201000 */
[--C-:B------:R-:W-:Y:S02]  /*6650*/  SHF.R.U64 R19, R4, UR6, R5.reuse ;  /* 0x0000000604137c19 */ /* 0x100fe40008001205 */
[----:B------:R-:W-:Y:S01]  /*6660*/  SHF.R.U32.HI R4, RZ, UR6, R5 ;  /* 0x00000006ff047c19 */ /* 0x000fe20008011605 */
[----:B------:R-:W-:Y:S01]  /*6670*/  FMUL R6, R6, UR7 ;  /* 0x0000000706067c20 */ /* 0x000fe20008400000 */
[----:B------:R-:W-:-:S02]  /*6680*/  ULDC UR6, c[0x0][0x608] ;  /* 0x0001820000067ab9 */ /* 0x000fc40000000800 */
[--C-:B------:R-:W-:Y:S01]  /*6690*/  SHF.R.U64 R21, R19, UR6, R4.reuse ;  /* 0x0000000613157c19 */ /* 0x100fe20008001204 */
[----:B------:R0:W1:Y:S01]  /*66a0*/  F2I.U32.TRUNC.NTZ R24, R6 ;  /* 0x0000000600187305 */ /* 0x000062000020f000 */
[----:B------:R-:W-:Y:S01]  /*66b0*/  SHF.R.U32.HI R4, RZ, UR6, R4 ;  /* 0x00000006ff047c19 */ /* 0x000fe20008011604 */
[----:B------:R-:W-:-:S03]  /*66c0*/  ULDC UR6, c[0x0][0x658] ;  /* 0x0001960000067ab9 */ /* 0x000fc60000000800 */
[--C-:B------:R-:W-:Y:S02]  /*66d0*/  SHF.R.U64 R20, R21, UR6, R4.reuse ;  /* 0x0000000615147c19 */ /* 0x100fe40008001204 */
[----:B------:R-:W-:-:S03]  /*66e0*/  SHF.R.U32.HI R23, RZ, UR6, R4 ;  /* 0x00000006ff177c19 */ /* 0x000fc60008011604 */
[----:B------:R-:W-:Y:S02]  /*66f0*/  IMAD.MOV.U32 R4, RZ, RZ, R20 ;  /* 0x000000ffff047224 */ /* 0x000fe400078e0014 */
[----:B------:R-:W-:Y:S01]  /*6700*/  IMAD.MOV.U32 R5, RZ, RZ, R23 ;  /* 0x000000ffff057224 */ /* 0x000fe200078e0017 */
[----:B0-----:R-:W-:Y:S06]  /*6710*/  @!P0 BRA `(.L_x_112) ;  /* 0x0000000000288947 */ /* 0x001fec0003800000 */
        /* <DEDUP_REMOVED lines=10> */
.L_x_112:
[----:B------:R-:W-:Y:S01]  /*67c0*/  ISETP.NE.AND P0, PT, R2, 0x1, PT ;  /* 0x000000010200780c */ /* 0x000fe20003f05270 */
[----:B------:R-:W-:Y:S01]  /*67d0*/  ULDC UR6, c[0x0][0x648] ;  /* 0x0001920000067ab9 */ /* 0x000fe20000000800 */
[----:B------:R-:W-:Y:S01]  /*67e0*/  LOP3.LUT R21, R21, UR29, RZ, 0xc0, !PT ;  /* 0x0000001d15157c12 */ /* 0x000fe2000f8ec0ff */
[----:B-1----:R-:W-:Y:S01]  /*67f0*/  IMAD.MOV R24, RZ, RZ, -R24 ;  /* 0x000000ffff187224 */ /* 0x002fe200078e0a18 */
[----:B------:R-:W-:Y:S01]  /*6800*/  SHF.R.U64 R4, R4, UR6, R5 ;  /* 0x0000000604047c19 */ /* 0x000fe20008001205 */
[----:B------:R-:W-:Y:S01]  /*6810*/  ULDC UR6, c[0x0][0x638] ;  /* 0x00018e0000067ab9 */ /* 0x000fe20000000800 */
[----:B------:R-:W-:Y:S01]  /*6820*/  LOP3.LUT R19, R19, UR13, RZ, 0xc0, !PT ;  /* 0x0000000d13137c12 */ /* 0x000fe2000f8ec0ff */
[----:B------:R-:W-:Y:S01]  /*6830*/  ULDC UR7, c[0x0][0x610] ;  /* 0x0001840000077ab9 */ /* 0x000fe20000000800 */
[----:B------:R-:W-:Y:S02]  /*6840*/  IMAD.MOV.U32 R6, RZ, RZ, R14 ;  /* 0x000000ffff067224 */ /* 0x000fe400078e000e */
[----:B------:R-:W-:-:S02]  /*6850*/  IMAD.MOV R5, RZ, RZ, -R4 ;  /* 0x000000ffff057224 */ /* 0x000fc400078e0a04 */
[----:B------:R-:W-:Y:S02]  /*6860*/  IMAD R4, R4, UR21, R21 ;  /* 0x0000001504047c24 */ /* 0x000fe4000f8e0215 */
[----:B--2---:R-:W-:Y:S02]  /*6870*/  @P0 IMAD R15, R22, R24, R13 ;  /* 0x00000018160f0224 */ /* 0x004fe400078e020d */
[----:B------:R-:W-:Y:S01]  /*6880*/  IMAD R20, R5, UR6, R20 ;  /* 0x0000000605147c24 */ /* 0x000fe2000f8e0214 */
[----:B------:R-:W-:Y:S01]  /*6890*/  ULDC UR6, c[0x0][0x600] ;  /* 0x0001800000067ab9 */ /* 0x000fe20000000800 */
[----:B------:R-:W-:Y:S02]  /*68a0*/  IMAD R15, R4, UR7, R15 ;  /* 0x00000007040f7c24 */ /* 0x000fe4000f8e020f */
[----:B------:R-:W-:Y:S02]  /*68b0*/  IMAD R20, R20, UR6, R19 ;  /* 0x0000000614147c24 */ /* 0x000fe4000f8e0213 */
[----:B------:R-:W-:-:S03]  /*68c0*/  IMAD.MOV.U32 R4, RZ, RZ, 0x1 ;  /* 0x00000001ff047424 */ /* 0x000fc600078e00ff */
[----:B------:R-:W-:Y:S02]  /*68d0*/  SEL R13, R20, R15, !P0 ;  /* 0x0000000f140d7207 */ /* 0x000fe40004000000 */
[----:B------:R-:W-:-:S07]  /*68e0*/  SEL R19, R15, R20, !P0 ;  /* 0x000000140f137207 */ /* 0x000fce0004000000 */
.L_x_110:
[----:B------:R-:W-:Y:S05]  /*68f0*/  BSYNC B1 ;  /* 0x0000000000017941 */ /* 0x000fea0003800000 */
.L_x_109:
[----:B------:R-:W-:-:S13]  /*6900*/  LOP3.LUT P0, RZ, R4, 0xff, RZ, 0xc0, !PT ;  /* 0x000000ff04ff7812 */ /* 0x000fda000780c0ff */
[----:B------:R-:W-:Y:S05]  /*6910*/  @P0 BRA `(.L_x_113) ;  /* 0xfffffff000a80947 */ /* 0x000fea000383ffff */
[----:B------:R-:W-:Y:S05]  /*6920*/  BSYNC B0 ;  /* 0x0000000000007941 */ /* 0x000fea0003800000 */
.L_x_102:
[----:B------:R-:W-:-:S03]  /*6930*/  UMOV UR6, 0xffffffff ;  /* 0xffffffff00067882 */ /* 0x000fc60000000000 */
[----:B------:R-:W-:Y:S05]  /*6940*/  BRA.DIV UR6, `(.L_x_114) ;  /* 0x0000000206cc7947 */ /* 0x000fea000b800000 */
[----:B------:R-:W-:-:S13]  /*6950*/  ELECT P6, URZ, PT ;  /* 0x00000000003f782f */ /* 0x000fda00038c0000 */
.L_x_126:
[----:B------:R-:W-:Y:S04]  /*6960*/  BSSY B0, `(.L_x_115) ;  /* 0x0000019000007945 */ /* 0x000fe80003800000 */
[----:B------:R-:W-:Y:S05]  /*6970*/  @!P6 BRA `(.L_x_116) ;  /* 0x00000000005ce947 */ /* 0x000fea0003800000 */
[----:B------:R-:W-:-:S04]  /*6980*/  LOP3.LUT R18, R18, 0x2, RZ, 0xfc, !PT ;  /* 0x0000000212127812 */ /* 0x000fc800078efcff */
[----:B------:R-:W-:-:S13]  /*6990*/  ISETP.NE.AND P0, PT, R18, 0x3, PT ;  /* 0x000000031200780c */ /* 0x000fda0003f05270 */
[----:B------:R-:W-:Y:S05]  /*69a0*/  @!P0 BRA `(.L_x_117) ;  /* 0x0000000000048947 */ /* 0x000fea0003800000 */
[----:B------:R-:W-:Y:S01]  /*69b0*/  BPT.TRAP 0x1 ;  /* 0x000000040000795c */ /* 0x000fe20000300000 */
.L_x_117:
[----:B------:R-:W0:Y:S01]  /*69c0*/  S2R R3, SR_CgaCtaId ;  /* 0x0000000000037919 */ /* 0x000e220000008800 */
[----:B------:R-:W-:Y:S02]  /*69d0*/  MOV R0, 0x400 ;  /* 0x0000040000007802 */ /* 0x000fe40000000f00 */
[----:B------:R-:W-:Y:S02]  /*69e0*/  SHF.L.U32 R2, R10, 0x1f, RZ ;  /* 0x0000001f0a027819 */ /* 0x000fe400000006ff */
[----:B0-----:R-:W-:-:S05]  /*69f0*/  LEA R0, R3, R0, 0x18 ;  /* 0x0000000003007211 */ /* 0x001fca00078ec0ff */
[----:B------:R-:W-:-:S04]  /*6a00*/  VIADD R0, R0, 0x10 ;  /* 0x0000001000007836 */ /* 0x000fc80000000000 */
[C---:B------:R-:W-:Y:S02]  /*6a10*/  IMAD R5, R9.reuse, 0x8, R0 ;  /* 0x0000000809057824 */ /* 0x040fe400078e0200 */
[----:B------:R-:W-:Y:S02]  /*6a20*/  VIADD R9, R9, 0x1 ;  /* 0x0000000109097836 */ /* 0x000fe40000000000 */
[----:B------:R-:W0:Y:S03]  /*6a30*/  SYNCS.PHASECHK.TRANS64.TRYWAIT P0, [R5+URZ], R2 ;  /* 0x00000002050075a7 */ /* 0x000e26000800017f */
[----:B------:R-:W-:-:S04]  /*6a40*/  ISETP.NE.AND P1, PT, R9, 0x2, PT ;  /* 0x000000020900780c */ /* 0x000fc80003f25270 */
[----:B------:R-:W-:Y:S02]  /*6a50*/  SEL R3, RZ, 0x1, P1 ;  /* 0x00000001ff037807 */ /* 0x000fe40000800000 */
[----:B------:R-:W-:Y:S02]  /*6a60*/  SEL R9, R9, RZ, P1 ;  /* 0x000000ff09097207 */ /* 0x000fe40000800000 */
[----:B------:R-:W-:Y:S01]  /*6a70*/  LOP3.LUT R3, R10, R3, RZ, 0x3c, !PT ;  /* 0x000000030a037212 */ /* 0x000fe200078e3cff */
[----:B0-----:R-:W-:Y:S06]  /*6a80*/  @!P0 BRA `(.L_x_118) ;  /* 0x00000000009c8947 */ /* 0x001fec0003800000 */
.L_x_127:
[----:B------:R-:W-:Y:S01]  /*6a90*/  IMAD R9, R9, 0x8, R0 ;  /* 0x0000000809097824 */ /* 0x000fe200078e0200 */
[----:B------:R-:W-:-:S07]  /*6aa0*/  SHF.L.U32 R0, R3, 0x1f, RZ ;  /* 0x0000001f03007819 */ /* 0x000fce00000006ff */
.L_x_119:
[----:B-1----:R1:W2:Y:S02]  /*6ab0*/  SYNCS.PHASECHK.TRANS64.TRYWAIT P0, [R9+URZ], R0 ;  /* 0x00000000090075a7 */ /* 0x0022a4000800017f */
[----:B--2---:R-:W-:Y:S05]  /*6ac0*/  @!P0 NANOSLEEP.SYNCS 0x989680 ;  /* 0x009896800000895d */ /* 0x004fea0003900000 */
[----:B------:R-:W2:Y:S02]  /*6ad0*/  @!P0 SYNCS.PHASECHK.TRANS64 P0, [R9+URZ], R0 ;  /* 0x00000000090085a7 */ /* 0x000ea4000800007f */
[----:B--2---:R-:W-:Y:S05]  /*6ae0*/  @!P0 BRA `(.L_x_119) ;  /* 0xfffffffc00f08947 */ /* 0x004fea000383ffff */
.L_x_116:
[----:B------:R-:W-:Y:S05]  /*6af0*/  BSYNC B0 ;  /* 0x0000000000007941 */ /* 0x000fea0003800000 */
.L_x_115:
[----:B------:R-:W-:Y:S05]  /*6b00*/  EXIT ;  /* 0x000000000000794d */ /* 0x000fea0003800000 */
.L_x_21:
[----:B-1----:R1:W2:Y:S02]  /*6b10*/  SYNCS.PHASECHK.TRANS64.TRYWAIT P1, [R3+URZ], R0 ;  /* 0x00000000030075a7 */ /* 0x0022a4000802017f */
[----:B--2---:R-:W-:Y:S05]  /*6b20*/  @!P1 NANOSLEEP.SYNCS 0x989680 ;  /* 0x009896800000995d */ /* 0x004fea0003900000 */
[----:B------:R-:W2:Y:S02]  /*6b30*/  @!P1 SYNCS.PHASECHK.TRANS64 P1, [R3+URZ], R0 ;  /* 0x00000000030095a7 */ /* 0x000ea4000802007f */
[----:B--2---:R-:W-:Y:S05]  /*6b40*/  @!P1 BRA `(.L_x_21) ;  /* 0xfffffffc00f09947 */ /* 0x004fea000383ffff */
[----:B------:R-:W-:Y:S05]  /*6b50*/  BRA `(.L_x_20) ;  /* 0xffffffac00047947 */ /* 0x000fea000383ffff */
.L_x_26:
[----:B-1----:R1:W2:Y:S02]  /*6b60*/  SYNCS.PHASECHK.TRANS64.TRYWAIT P1, [R5+URZ], R4 ;  /* 0x00000004050075a7 */ /* 0x0022a4000802017f */
[----:B--2---:R-:W-:Y:S05]  /*6b70*/  @!P1 NANOSLEEP.SYNCS 0x989680 ;  /* 0x009896800000995d */ /* 0x004fea0003900000 */
[----:B------:R-:W2:Y:S02]  /*6b80*/  @!P1 SYNCS.PHASECHK.TRANS64 P1, [R5+URZ], R4 ;  /* 0x00000004050095a7 */ /* 0x000ea4000802007f */
[----:B--2---:R-:W-:Y:S05]  /*6b90*/  @!P1 BRA `(.L_x_26) ;  /* 0xfffffffc00f09947 */ /* 0x004fea000383ffff */
[----:B------:R-:W-:Y:S05]  /*6ba0*/  BRA `(.L_x_25) ;  /* 0xffffffb4002c7947 */ /* 0x000fea000383ffff */
.L_x_103:
[----:B------:R-:W-:Y:S01]  /*6bb0*/  BSSY B1, `(.L_x_120) ;  /* 0x0000006000017945 */ /* 0x000fe20003800000 */
[----:B------:R-:W-:-:S07]  /*6bc0*/  IMAD.MOV.U32 R15, RZ, RZ, -0x1 ;  /* 0xffffffffff0f7424 */ /* 0x000fce00078e00ff */
[----:B------:R-:W-:Y:S05]  /*6bd0*/  WARPSYNC.COLLECTIVE R15, `(.L_x_121) ;  /* 0x000000000f0c7348 */ /* 0x000fea0003c00000 */
[----:B------:R-:W-:Y:S02]  /*6be0*/  ELECT P6, UR62, PT ;  /* 0x00000000003e782f */ /* 0x000fe400038c0000 */
[----:B------:R-:W-:Y:S01]  /*6bf0*/  MOV R14, UR62 ;  /* 0x0000003e000e7c02 */ /* 0x000fe20008000f00 */
[----:B------:R-:W-:Y:S10]  /*6c00*/  ENDCOLLECTIVE ;  /* 0x000000000000791b */ /* 0x000ff40003800000 */
.L_x_121:
[----:B------:R-:W-:Y:S05]  /*6c10*/  BSYNC B1 ;  /* 0x0000000000017941 */ /* 0x000fea0003800000 */
.L_x_120:
[----:B------:R-:W-:Y:S05]  /*6c20*/  BRA `(.L_x_122) ;  /* 0xffffffec00f07947 */ /* 0x000fea000383ffff */
.L_x_106:
[----:B-1----:R1:W2:Y:S02]  /*6c30*/  SYNCS.PHASECHK.TRANS64.TRYWAIT P0, [R20+URZ+0x10], R13 ;  /* 0x0000100d140075a7 */ /* 0x0022a4000800017f */
[----:B--2---:R-:W-:Y:S05]  /*6c40*/  @!P0 NANOSLEEP.SYNCS 0x989680 ;  /* 0x009896800000895d */ /* 0x004fea0003900000 */
[----:B------:R-:W2:Y:S02]  /*6c50*/  @!P0 SYNCS.PHASECHK.TRANS64 P0, [R20+URZ+0x10], R13 ;  /* 0x0000100d140085a7 */ /* 0x000ea4000800007f */
[----:B--2---:R-:W-:Y:S05]  /*6c60*/  @!P0 BRA `(.L_x_106) ;  /* 0xfffffffc00f08947 */ /* 0x004fea000383ffff */
[----:B------:R-:W-:Y:S05]  /*6c70*/  BRA `(.L_x_123) ;  /* 0xfffffff0002c7947 */ /* 0x000fea000383ffff */
.L_x_114:
[----:B------:R-:W-:Y:S01]  /*6c80*/  BSSY B0, `(.L_x_124) ;  /* 0x0000006000007945 */ /* 0x000fe20003800000 */
[----:B------:R-:W-:-:S07]  /*6c90*/  IMAD.MOV.U32 R15, RZ, RZ, -0x1 ;  /* 0xffffffffff0f7424 */ /* 0x000fce00078e00ff */
[----:B------:R-:W-:Y:S05]  /*6ca0*/  WARPSYNC.COLLECTIVE R15, `(.L_x_125) ;  /* 0x000000000f0c7348 */ /* 0x000fea0003c00000 */
[----:B------:R-:W-:Y:S02]  /*6cb0*/  ELECT P6, UR62, PT ;  /* 0x00000000003e782f */ /* 0x000fe400038c0000 */
[----:B------:R-:W-:Y:S01]  /*6cc0*/  MOV R14, UR62 ;  /* 0x0000003e000e7c02 */ /* 0x000fe20008000f00 */
[----:B------:R-:W-:Y:S10]  /*6cd0*/  ENDCOLLECTIVE ;  /* 0x000000000000791b */ /* 0x000ff40003800000 */
.L_x_125:
[----:B------:R-:W-:Y:S05]  /*6ce0*/  BSYNC B0 ;  /* 0x0000000000007941 */ /* 0x000fea0003800000 */
.L_x_124:
[----:B------:R-:W-:Y:S05]  /*6cf0*/  BRA `(.L_x_126) ;  /* 0xfffffffc00187947 */ /* 0x000fea000383ffff */
.L_x_118:
[----:B0-----:R0:W1:Y:S02]  /*6d00*/  SYNCS.PHASECHK.TRANS64.TRYWAIT P0, [R5+URZ], R2 ;  /* 0x00000002050075a7 */ /* 0x001064000800017f */
[----:B-1----:R-:W-:Y:S05]  /*6d10*/  @!P0 NANOSLEEP.SYNCS 0x989680 ;  /* 0x009896800000895d */ /* 0x002fea0003900000 */
[----:B------:R-:W1:Y:S02]  /*6d20*/  @!P0 SYNCS.PHASECHK.TRANS64 P0, [R5+URZ], R2 ;  /* 0x00000002050085a7 */ /* 0x000e64000800007f */
[----:B-1----:R-:W-:Y:S05]  /*6d30*/  @!P0 BRA `(.L_x_118) ;  /* 0xfffffffc00f08947 */ /* 0x002fea000383ffff */
[----:B------:R-:W-:Y:S05]  /*6d40*/  BRA `(.L_x_127) ;  /* 0xfffffffc00507947 */ /* 0x000fea000383ffff */
.L_x_128:
[----:B------:R-:W-:-:S00]  /*6d50*/  BRA `(.L_x_128) ;  /* 0xfffffffc00fc7947 */ /* 0x000fc0000383ffff */
[----:B------:R-:W-:-:S00]  /*6d60*/  NOP ;  /* 0x0000000000007918 */ /* 0x000fc00000000000 */
        /* <DEDUP_REMOVED lines=9> */
.L_x_129:


//--------------------- .nv.global.init           --------------------------
	.section	.nv.global.init,"aw",@progbits
.nv.global.init:
	.type		$str$22,@object
	.size		$str$22,($str$23 - $str$22)
$str$22:
        /*0000*/ 	.byte	0x6b, 0x5f, 0x74, 0x69, 0x6c, 0x65, 0x5f, 0x63, 0x6f, 0x75, 0x6e, 0x74, 0x20, 0x3e, 0x3d, 0x20
        /*0010*/ 	.byte	0x31, 0x00
	.type		$str$23,@object
	.size		$str$23,(__unnamed_1 - $str$23)
$str$23:
        /*0012*/ 	.byte	0x2f, 0x74, 0x6d, 0x70, 0x2f, 0x63, 0x75, 0x74, 0x6c, 0x61, 0x73, 0x73, 0x5f, 0x73, 0x77, 0x65
        /*0022*/ 	.byte	0x65, 0x70, 0x5f, 0x73, 0x72, 0x63, 0x2f, 0x69, 0x6e, 0x63, 0x6c, 0x75, 0x64, 0x65, 0x2f, 0x63
        /*0032*/ 	.byte	0x75, 0x74, 0x6c, 0x61, 0x73, 0x73, 0x2f, 0x67, 0x65, 0x6d, 0x6d, 0x2f, 0x63, 0x6f, 0x6c, 0x6c
        /*0042*/ 	.byte	0x65, 0x63, 0x74, 0x69, 0x76, 0x65, 0x2f, 0x73, 0x6d, 0x39, 0x30, 0x5f, 0x6d, 0x6d, 0x61, 0x5f
        /*0052*/ 	.byte	0x74, 0x6d, 0x61, 0x5f, 0x67, 0x6d, 0x6d, 0x61, 0x5f, 0x73, 0x73, 0x5f, 0x77, 0x61, 0x72, 0x70
        /*0062*/ 	.byte	0x73, 0x70, 0x65, 0x63, 0x69, 0x61, 0x6c, 0x69, 0x7a, 0x65, 0x64, 0x2e, 0x68, 0x70, 0x70, 0x00
	.type		__unnamed_1,@object
	.size		__unnamed_1,(.L_0 - __unnamed_1)
__unnamed_1:
        /*0072*/ 	.byte	0x76, 0x6f, 0x69, 0x64, 0x20, 0x63, 0x75, 0x74, 0x6c, 0x61, 0x73, 0x73, 0x3a, 0x3a, 0x67, 0x65
        /* <DEDUP_REMOVED lines=178> */
        /*0ba2*/ 	.byte	0x00
.L_0:


//--------------------- .nv.shared._ZN7cutlass13device_kernelINS_4gemm6kernel13GemmUniversalIN4cute5tupleIJiiiiEEENS1_10collective13CollectiveMmaINS1_34MainloopSm90TmaGmmaWarpSpecializedILi2ENS5_IJNS4_1CILi2EEESB_NSA_ILi1EEEEEENS1_35KernelTmaWarpSpecializedCooperativeEEENS5_IJNSA_ILi128EEENSA_ILi64EEESG_EEENS_10tfloat32_tENS5_IJlSC_lEEESJ_SK_NS4_8TiledMMAINS4_8MMA_AtomIJNS4_4SM904GMMA29MMA_64x64x8_F32TF32TF32_SS_TNILNSO_7ScaleInE1ELSQ_1EEEEEENS4_6LayoutINS5_IJSB_SC_SC_EEENS5_IJSC_NSA_ILi0EEESV_EEEEENS5_IJNS4_10UnderscoreESY_SY_EEEEENS4_23SM90_TMA_LOAD_MULTICASTENS4_14ComposedLayoutINS4_7SwizzleILi3ELi4ELi3EEENS4_18smem_ptr_flag_bitsILi32EEENST_INS5_IJNSA_ILi8EEENSA_ILi32EEEEEENS5_IJS18_SC_EEEEEEEvNS4_8identityES11_S1C_vS1D_EENS_8epilogue10collective6detail29Sm90TmaWarpSpecializedAdapterINS1G_15DefaultEpilogueISJ_SK_SK_NS1F_6thread17LinearCombinationISJ_Li1EffLNS1K_9ScaleType4KindE0ELNS_15FloatRoundStyleE2ESJ_EENS1_15EpilogueDefaultEEEEEvvEEEEvNT_6ParamsE --------------------------
	.section	.nv.shared._ZN7cutlass13device_kernelINS_4gemm6kernel13GemmUniversalIN4cute5tupleIJiiiiEEENS1_10collective13CollectiveMmaINS1_34MainloopSm90TmaGmmaWarpSpecializedILi2ENS5_IJNS4_1CILi2EEESB_NSA_ILi1EEEEEENS1_35KernelTmaWarpSpecializedCooperativeEEENS5_IJNSA_ILi128EEENSA_ILi64EEESG_EEENS_10tfloat32_tENS5_IJlSC_lEEESJ_SK_NS4_8TiledMMAINS4_8MMA_AtomIJNS4_4SM904GMMA29MMA_64x64x8_F32TF32TF32_SS_TNILNSO_7ScaleInE1ELSQ_1EEEEEENS4_6LayoutINS5_IJSB_SC_SC_EEENS5_IJSC_NSA_ILi0EEESV_EEEEENS5_IJNS4_10UnderscoreESY_SY_EEEEENS4_23SM90_TMA_LOAD_MULTICASTENS4_14ComposedLayoutINS4_7SwizzleILi3ELi4ELi3EEENS4_18smem_ptr_flag_bitsILi32EEENST_INS5_IJNSA_ILi8EEENSA_ILi32EEEEEENS5_IJS18_SC_EEEEEEEvNS4_8identityES11_S1C_vS1D_EENS_8epilogue10collective6detail29Sm90TmaWarpSpecializedAdapterINS1G_15DefaultEpilogueISJ_SK_SK_NS1F_6thread17LinearCombinationISJ_Li1EffLNS1K_9ScaleType4KindE0ELNS_15FloatRoundStyleE2ESJ_EENS1_15EpilogueDefaultEEEEEvvEEEEvNT_6ParamsE,"aw",@nobits
	.sectionflags	@""
	.align	16
	.zero		1024


//--------------------- .nv.shared.reserved.0     --------------------------
	.section	.nv.shared.reserved.0,"aw",@nobits
	.weak		__nv_reservedSMEM_offset_0_alias
	.size		__nv_reservedSMEM_offset_0_alias, 0, 0
	.other		__nv_reservedSMEM_offset_0_alias,@"STO_CUDA_RESERVED_SHARED STV_DEFAULT"
__nv_reservedSMEM_offset_0_alias:
	.zero		0


//--------------------- .nv.global                --------------------------
	.section	.nv.global,"aw",@nobits
.nv.global:
	.type		_ZN39_INTERNAL_01b2e618_4_k_cu_4d7fc478_68054cute1_E,@object
	.size		_ZN39_INTERNAL_01b2e618_4_k_cu_4d7fc478_68054cute1_E,(_ZN39_INTERNAL_01b2e618_4_k_cu_4d7fc478_68054cuda3std3__45__cpo6cbeginE - _ZN39_INTERNAL_01b2e618_4_k_cu_4d7fc478_68054cute1_E)
_ZN39_INTERNAL_01b2e618_4_k_cu_4d7fc478_68054cute1_E:
	.zero		1
	.type		_ZN39_INTERNAL_01b2e618_4_k_cu_4d7fc478_68054cuda3std3__45__cpo6cbeginE,@object
	.size		_ZN39_INTERNAL_01b2e618_4_k_cu_4d7fc478_68054cuda3std3__45__cpo6cbeginE,(_ZN39_INTERNAL_01b2e618_4_k_cu_4d7fc478_68054cuda3std3__48in_placeE - _ZN39_INTERNAL_01b2e618_4_k_cu_4d7fc478_68054cuda3std3__45__cpo6cbeginE)
_ZN39_INTERNAL_01b2e618_4_k_cu_4d7fc478_68054cuda3std3__45__cpo6cbeginE:
	.zero		1
	.type		_ZN39_INTERNAL_01b2e618_4_k_cu_4d7fc478_68054cuda3std3__48in_placeE,@object
	.size		_ZN39_INTERNAL_01b2e618_4_k_cu_4d7fc478_68054cuda3std3__48in_placeE,(_ZN39_INTERNAL_01b2e618_4_k_cu_4d7fc478_68054cuda3std6ranges3__45__cpo9iter_moveE - _ZN39_INTERNAL_01b2e618_4_k_cu_4d7fc478_68054cuda3std3__48in_placeE)
_ZN39_INTERNAL_01b2e618_4_k_cu_4d7fc478_68054cuda3std3__48in_placeE:
	.zero		1
	.type		_ZN39_INTERNAL_01b2e618_4_k_cu_4d7fc478_68054cuda3std6ranges3__45__cpo9iter_moveE,@object
	.size		_ZN39_INTERNAL_01b2e618_4_k_cu_4d7fc478_68054cuda3std6ranges3__45__cpo9iter_moveE,(_ZN39_INTERNAL_01b2e618_4_k_cu_4d7fc478_68054cuda3std3__45__cpo5beginE - _ZN39_INTERNAL_01b2e618_4_k_cu_4d7fc478_68054cuda3std6ranges3__45__cpo9iter_moveE)
_ZN39_INTERNAL_01b2e618_4_k_cu_4d7fc478_68054cuda3std6ranges3__45__cpo9iter_moveE:
	.zero		1
	.type		_ZN39_INTERNAL_01b2e618_4_k_cu_4d7fc478_68054cuda3std3__45__cpo5beginE,@object
	.size		_ZN39_INTERNAL_01b2e618_4_k_cu_4d7fc478_68054cuda3std3__45__cpo5beginE,(_ZN39_INTERNAL_01b2e618_4_k_cu_4d7fc478_68054cuda3std3__441_GLOBAL__N__01b2e618_4_k_cu_4d7fc478_68056ignoreE - _ZN39_INTERNAL_01b2e618_4_k_cu_4d7fc478_68054cuda3std3__45__cpo5beginE)
_ZN39_INTERNAL_01b2e618_4_k_cu_4d7fc478_68054cuda3std3__45__cpo5beginE:
	.zero		1
	.type		_ZN39_INTERNAL_01b2e618_4_k_cu_4d7fc478_68054cuda3std3__441_GLOBAL__N__01b2e618_4_k_cu_4d7fc478_68056ignoreE,@object
	.size		_ZN39_INTERNAL_01b2e618_4_k_cu_4d7fc478_68054cuda3std3__441_GLOBAL__N__01b2e618_4_k_cu_4d7fc478_68056ignoreE,(_ZN39_INTERNAL_01b2e618_4_k_cu_4d7fc478_68054cute7productE - _ZN39_INTERNAL_01b2e618_4_k_cu_4d7fc478_68054cuda3std3__441_GLOBAL__N__01b2e618_4_k_cu_4d7fc478_68056ignoreE)
_ZN39_INTERNAL_01b2e618_4_k_cu_4d7fc478_68054cuda3std3__441_GLOBAL__N__01b2e618_4_k_cu_4d7fc478_68056ignoreE:
	.zero		1
	.type		_ZN39_INTERNAL_01b2e618_4_k_cu_4d7fc478_68054cute7productE,@object
	.size		_ZN39_INTERNAL_01b2e618_4_k_cu_4d7fc478_68054cute7productE,(_ZN39_INTERNAL_01b2e618_4_k_cu_4d7fc478_68054cuda3std3__45__cpo3endE - _ZN39_INTERNAL_01b2e618_4_k_cu_4d7fc478_68054cute7productE)
_ZN39_INTERNAL_01b2e618_4_k_cu_4d7fc478_68054cute7productE:
	.zero		1
	.type		_ZN39_INTERNAL_01b2e618_4_k_cu_4d7fc478_68054cuda3std3__45__cpo3endE,@object
	.size		_ZN39_INTERNAL_01b2e618_4_k_cu_4d7fc478_68054cuda3std3__45__cpo3endE,(_ZN39_INTERNAL_01b2e618_4_k_cu_4d7fc478_68054cuda3std3__419piecewise_constructE - _ZN39_INTERNAL_01b2e618_4_k_cu_4d7fc478_68054cuda3std3__45__cpo3endE)
_ZN39_INTERNAL_01b2e618_4_k_cu_4d7fc478_68054cuda3std3__45__cpo3endE:
	.zero		1
	.type		_ZN39_INTERNAL_01b2e618_4_k_cu_4d7fc478_68054cuda3std3__419piecewise_constructE,@object
	.size		_ZN39_INTERNAL_01b2e618_4_k_cu_4d7fc478_68054cuda3std3__419piecewise_constructE,(_ZN39_INTERNAL_01b2e618_4_k_cu_4d7fc478_68054cuda3std3__45__cpo4cendE - _ZN39_INTERNAL_01b2e618_4_k_cu_4d7fc478_68054cuda3std3__419piecewise_constructE)
_ZN39_INTERNAL_01b2e618_4_k_cu_4d7fc478_68054cuda3std3__419piecewise_constructE:
	.zero		1
	.type		_ZN39_INTERNAL_01b2e618_4_k_cu_4d7fc478_68054cuda3std3__45__cpo4cendE,@object
	.size		_ZN39_INTERNAL_01b2e618_4_k_cu_4d7fc478_68054cuda3std3__45__cpo4cendE,(_ZN39_INTERNAL_01b2e618_4_k_cu_4d7fc478_68054cuda3std6ranges3__45__cpo4swapE - _ZN39_INTERNAL_01b2e618_4_k_cu_4d7fc478_68054cuda3std3__45__cpo4cendE)
_ZN39_INTERNAL_01b2e618_4_k_cu_4d7fc478_68054cuda3std3__45__cpo4cendE:
	.zero		1
	.type		_ZN39_INTERNAL_01b2e618_4_k_cu_4d7fc478_68054cuda3std6ranges3__45__cpo4swapE,@object
	.size		_ZN39_INTERNAL_01b2e618_4_k_cu_4d7fc478_68054cuda3std6ranges3__45__cpo4swapE,(.L_8 - _ZN39_INTERNAL_01b2e618_4_k_cu_4d7fc478_68054cuda3std6ranges3__45__cpo4swapE)
_ZN39_INTERNAL_01b2e618_4_k_cu_4d7fc478_68054cuda3std6ranges3__45__cpo4swapE:
	.zero		1
.L_8:


//--------------------- .nv.constant0._ZN7cutlass13device_kernelINS_4gemm6kernel13GemmUniversalIN4cute5tupleIJiiiiEEENS1_10collective13CollectiveMmaINS1_34MainloopSm90TmaGmmaWarpSpecializedILi2ENS5_IJNS4_1CILi2EEESB_NSA_ILi1EEEEEENS1_35KernelTmaWarpSpecializedCooperativeEEENS5_IJNSA_ILi128EEENSA_ILi64EEESG_EEENS_10tfloat32_tENS5_IJlSC_lEEESJ_SK_NS4_8TiledMMAINS4_8MMA_AtomIJNS4_4SM904GMMA29MMA_64x64x8_F32TF32TF32_SS_TNILNSO_7ScaleInE1ELSQ_1EEEEEENS4_6LayoutINS5_IJSB_SC_SC_EEENS5_IJSC_NSA_ILi0EEESV_EEEEENS5_IJNS4_10UnderscoreESY_SY_EEEEENS4_23SM90_TMA_LOAD_MULTICASTENS4_14ComposedLayoutINS4_7SwizzleILi3ELi4ELi3EEENS4_18smem_ptr_flag_bitsILi32EEENST_INS5_IJNSA_ILi8EEENSA_ILi32EEEEEENS5_IJS18_SC_EEEEEEEvNS4_8identityES11_S1C_vS1D_EENS_8epilogue10collective6detail29Sm90TmaWarpSpecializedAdapterINS1G_15DefaultEpilogueISJ_SK_SK_NS1F_6thread17LinearCombinationISJ_Li1EffLNS1K_9ScaleType4KindE0ELNS_15FloatRoundStyleE2ESJ_EENS1_15EpilogueDefaultEEEEEvvEEEEvNT_6ParamsE --------------------------
	.section	.nv.constant0._ZN7cutlass13device_kernelINS_4gemm6kernel13GemmUniversalIN4cute5tupleIJiiiiEEENS1_10collective13CollectiveMmaINS1_34MainloopSm90TmaGmmaWarpSpecializedILi2ENS5_IJNS4_1CILi2EEESB_NSA_ILi1EEEEEENS1_35KernelTmaWarpSpecializedCooperativeEEENS5_IJNSA_ILi128EEENSA_ILi64EEESG_EEENS_10tfloat32_tENS5_IJlSC_lEEESJ_SK_NS4_8TiledMMAINS4_8MMA_AtomIJNS4_4SM904GMMA29MMA_64x64x8_F32TF32TF32_SS_TNILNSO_7ScaleInE1ELSQ_1EEEEEENS4_6LayoutINS5_IJSB_SC_SC_EEENS5_IJSC_NSA_ILi0EEESV_EEEEENS5_IJNS4_10UnderscoreESY_SY_EEEEENS4_23SM90_TMA_LOAD_MULTICASTENS4_14ComposedLayoutINS4_7SwizzleILi3ELi4ELi3EEENS4_18smem_ptr_flag_bitsILi32EEENST_INS5_IJNSA_ILi8EEENSA_ILi32EEEEEENS5_IJS18_SC_EEEEEEEvNS4_8identityES11_S1C_vS1D_EENS_8epilogue10collective6detail29Sm90TmaWarpSpecializedAdapterINS1G_15DefaultEpilogueISJ_SK_SK_NS1F_6thread17LinearCombinationISJ_Li1EffLNS1K_9ScaleType4KindE0ELNS_15FloatRoundStyleE2ESJ_EENS1_15EpilogueDefaultEEEEEvvEEEEvNT_6ParamsE,"a",@progbits
	.sectionflags	@""
	.align	4
.nv.constant0._ZN7cutlass13device_kernelINS_4gemm6kernel13GemmUniversalIN4cute5tupleIJiiiiEEENS1_10collective13CollectiveMmaINS1_34MainloopSm90TmaGmmaWarpSpecializedILi2ENS5_IJNS4_1CILi2EEESB_NSA_ILi1EEEEEENS1_35KernelTmaWarpSpecializedCooperativeEEENS5_IJNSA_ILi128EEENSA_ILi64EEESG_EEENS_10tfloat32_tENS5_IJlSC_lEEESJ_SK_NS4_8TiledMMAINS4_8MMA_AtomIJNS4_4SM904GMMA29MMA_64x64x8_F32TF32TF32_SS_TNILNSO_7ScaleInE1ELSQ_1EEEEEENS4_6LayoutINS5_IJSB_SC_SC_EEENS5_IJSC_NSA_ILi0EEESV_EEEEENS5_IJNS4_10UnderscoreESY_SY_EEEEENS4_23SM90_TMA_LOAD_MULTICASTENS4_14ComposedLayoutINS4_7SwizzleILi3ELi4ELi3EEENS4_18smem_ptr_flag_bitsILi32EEENST_INS5_IJNSA_ILi8EEENSA_ILi32EEEEEENS5_IJS18_SC_EEEEEEEvNS4_8identityES11_S1C_vS1D_EENS_8epilogue10collective6detail29Sm90TmaWarpSpecializedAdapterINS1G_15DefaultEpilogueISJ_SK_SK_NS1F_6thread17LinearCombinationISJ_Li1EffLNS1K_9ScaleType4KindE0ELNS_15FloatRoundStyleE2ESJ_EENS1_15EpilogueDefaultEEEEEvvEEEEvNT_6ParamsE:
	.zero		1664


//--------------------- SYMBOLS --------------------------

	.type		.nv.reservedSmem.offset0,@object
	.size		.nv.reservedSmem.offset0,0x4
	.type		__assertfail,@function
